//
// Generated by NVIDIA NVVM Compiler
//
// Compiler Build ID: CL-36424714
// Cuda compilation tools, release 13.0, V13.0.88
// Based on NVVM 20.0.0
//

.version 9.0
.target sm_100
.address_size 64

	// .globl	_Z4blurPiS_S_S_S_S_ii

.visible .entry _Z4blurPiS_S_S_S_S_ii(
	.param .u64 .ptr .align 1 _Z4blurPiS_S_S_S_S_ii_param_0,
	.param .u64 .ptr .align 1 _Z4blurPiS_S_S_S_S_ii_param_1,
	.param .u64 .ptr .align 1 _Z4blurPiS_S_S_S_S_ii_param_2,
	.param .u64 .ptr .align 1 _Z4blurPiS_S_S_S_S_ii_param_3,
	.param .u64 .ptr .align 1 _Z4blurPiS_S_S_S_S_ii_param_4,
	.param .u64 .ptr .align 1 _Z4blurPiS_S_S_S_S_ii_param_5,
	.param .u32 _Z4blurPiS_S_S_S_S_ii_param_6,
	.param .u32 _Z4blurPiS_S_S_S_S_ii_param_7
)
{
	.reg .pred 	%p<38>;
	.reg .b32 	%r<244>;
	.reg .b64 	%rd<138>;

	ld.param.u64 	%rd7, [_Z4blurPiS_S_S_S_S_ii_param_0];
	ld.param.u64 	%rd8, [_Z4blurPiS_S_S_S_S_ii_param_1];
	ld.param.u64 	%rd9, [_Z4blurPiS_S_S_S_S_ii_param_2];
	ld.param.u64 	%rd10, [_Z4blurPiS_S_S_S_S_ii_param_3];
	ld.param.u64 	%rd11, [_Z4blurPiS_S_S_S_S_ii_param_4];
	ld.param.u64 	%rd12, [_Z4blurPiS_S_S_S_S_ii_param_5];
	ld.param.u32 	%r8, [_Z4blurPiS_S_S_S_S_ii_param_6];
	ld.param.u32 	%r9, [_Z4blurPiS_S_S_S_S_ii_param_7];
	cvta.to.global.u64 	%rd1, %rd12;
	cvta.to.global.u64 	%rd2, %rd9;
	cvta.to.global.u64 	%rd3, %rd11;
	cvta.to.global.u64 	%rd4, %rd8;
	cvta.to.global.u64 	%rd5, %rd10;
	cvta.to.global.u64 	%rd6, %rd7;
	mov.u32 	%r11, %ctaid.x;
	mov.u32 	%r12, %ntid.x;
	mov.u32 	%r13, %tid.x;
	mad.lo.s32 	%r14, %r11, %r12, %r13;
	mov.u32 	%r15, %ctaid.y;
	mov.u32 	%r16, %ntid.y;
	mov.u32 	%r17, %tid.y;
	mad.lo.s32 	%r18, %r15, %r16, %r17;
	mul.lo.s32 	%r3, %r8, %r18;
	add.s32 	%r4, %r3, %r14;
	setp.eq.s32 	%p1, %r18, 0;
	add.s32 	%r5, %r9, -1;
	setp.eq.s32 	%p2, %r18, %r5;
	or.pred  	%p3, %p1, %p2;
	setp.eq.s32 	%p4, %r14, 0;
	or.pred  	%p5, %p4, %p3;
	add.s32 	%r6, %r8, -1;
	setp.eq.s32 	%p6, %r14, %r6;
	or.pred  	%p7, %p5, %p6;
	@%p7 bra 	$L__BB0_2;
	add.s32 	%r203, %r3, %r8;
	add.s32 	%r204, %r4, %r8;
	mul.wide.s32 	%rd115, %r204, 4;
	add.s64 	%rd116, %rd6, %rd115;
	ld.global.u32 	%r205, [%rd116];
	shl.b32 	%r206, %r8, 1;
	sub.s32 	%r207, %r203, %r206;
	add.s32 	%r208, %r207, %r14;
	mul.wide.s32 	%rd117, %r208, 4;
	add.s64 	%rd118, %rd6, %rd117;
	ld.global.u32 	%r209, [%rd118];
	add.s32 	%r210, %r209, %r205;
	mul.wide.s32 	%rd119, %r8, 4;
	add.s64 	%rd120, %rd118, %rd119;
	ld.global.u32 	%r211, [%rd120+4];
	add.s32 	%r212, %r210, %r211;
	ld.global.u32 	%r213, [%rd120+-4];
	add.s32 	%r214, %r212, %r213;
	shr.s32 	%r215, %r214, 31;
	shr.u32 	%r216, %r215, 30;
	add.s32 	%r217, %r214, %r216;
	shr.s32 	%r218, %r217, 2;
	mul.wide.s32 	%rd121, %r4, 4;
	add.s64 	%rd122, %rd5, %rd121;
	st.global.u32 	[%rd122], %r218;
	add.s64 	%rd123, %rd4, %rd115;
	ld.global.u32 	%r219, [%rd123];
	add.s64 	%rd124, %rd4, %rd117;
	ld.global.u32 	%r220, [%rd124];
	add.s32 	%r221, %r220, %r219;
	add.s64 	%rd125, %rd124, %rd119;
	ld.global.u32 	%r222, [%rd125+4];
	add.s32 	%r223, %r221, %r222;
	ld.global.u32 	%r224, [%rd125+-4];
	add.s32 	%r225, %r223, %r224;
	shr.s32 	%r226, %r225, 31;
	shr.u32 	%r227, %r226, 30;
	add.s32 	%r228, %r225, %r227;
	shr.s32 	%r229, %r228, 2;
	add.s64 	%rd126, %rd3, %rd121;
	st.global.u32 	[%rd126], %r229;
	add.s64 	%rd127, %rd2, %rd115;
	ld.global.u32 	%r230, [%rd127];
	add.s64 	%rd128, %rd2, %rd117;
	ld.global.u32 	%r231, [%rd128];
	add.s32 	%r232, %r231, %r230;
	add.s64 	%rd129, %rd128, %rd119;
	ld.global.u32 	%r233, [%rd129+4];
	add.s32 	%r234, %r232, %r233;
	ld.global.u32 	%r235, [%rd129+-4];
	add.s32 	%r236, %r234, %r235;
	shr.s32 	%r237, %r236, 31;
	shr.u32 	%r238, %r237, 30;
	add.s32 	%r239, %r236, %r238;
	shr.s32 	%r240, %r239, 2;
	add.s64 	%rd130, %rd1, %rd121;
	st.global.u32 	[%rd130], %r240;
	bra.uni 	$L__BB0_18;
$L__BB0_2:
	setp.eq.s32 	%p8, %r14, %r6;
	setp.eq.s32 	%p9, %r14, 0;
	setp.ne.s32 	%p10, %r18, 0;
	or.pred  	%p11, %p9, %p8;
	or.pred  	%p12, %p11, %p10;
	@%p12 bra 	$L__BB0_4;
	add.s32 	%r178, %r8, %r14;
	mul.wide.s32 	%rd103, %r178, 4;
	add.s64 	%rd104, %rd6, %rd103;
	ld.global.u32 	%r179, [%rd104];
	mul.wide.s32 	%rd105, %r14, 4;
	add.s64 	%rd106, %rd6, %rd105;
	ld.global.u32 	%r180, [%rd106+4];
	add.s32 	%r181, %r180, %r179;
	ld.global.u32 	%r182, [%rd106+-4];
	add.s32 	%r183, %r181, %r182;
	mul.hi.s32 	%r184, %r183, 1431655766;
	shr.u32 	%r185, %r184, 31;
	add.s32 	%r186, %r184, %r185;
	mul.wide.s32 	%rd107, %r4, 4;
	add.s64 	%rd108, %rd5, %rd107;
	st.global.u32 	[%rd108], %r186;
	add.s64 	%rd109, %rd4, %rd103;
	ld.global.u32 	%r187, [%rd109];
	add.s64 	%rd110, %rd4, %rd105;
	ld.global.u32 	%r188, [%rd110+4];
	add.s32 	%r189, %r188, %r187;
	ld.global.u32 	%r190, [%rd110+-4];
	add.s32 	%r191, %r189, %r190;
	mul.hi.s32 	%r192, %r191, 1431655766;
	shr.u32 	%r193, %r192, 31;
	add.s32 	%r194, %r192, %r193;
	add.s64 	%rd111, %rd3, %rd107;
	st.global.u32 	[%rd111], %r194;
	add.s64 	%rd112, %rd2, %rd103;
	ld.global.u32 	%r195, [%rd112];
	add.s64 	%rd113, %rd2, %rd105;
	ld.global.u32 	%r196, [%rd113+4];
	add.s32 	%r197, %r196, %r195;
	ld.global.u32 	%r198, [%rd113+-4];
	add.s32 	%r199, %r197, %r198;
	mul.hi.s32 	%r200, %r199, 1431655766;
	shr.u32 	%r201, %r200, 31;
	add.s32 	%r202, %r200, %r201;
	add.s64 	%rd114, %rd1, %rd107;
	st.global.u32 	[%rd114], %r202;
	bra.uni 	$L__BB0_18;
$L__BB0_4:
	setp.eq.s32 	%p13, %r14, %r6;
	setp.eq.s32 	%p14, %r14, 0;
	setp.ne.s32 	%p15, %r18, %r5;
	or.pred  	%p16, %p14, %p13;
	or.pred  	%p17, %p16, %p15;
	@%p17 bra 	$L__BB0_6;
	sub.s32 	%r152, %r3, %r8;
	add.s32 	%r153, %r152, %r14;
	mul.wide.s32 	%rd91, %r153, 4;
	add.s64 	%rd92, %rd6, %rd91;
	ld.global.u32 	%r154, [%rd92];
	mul.wide.s32 	%rd93, %r8, 4;
	add.s64 	%rd94, %rd92, %rd93;
	ld.global.u32 	%r155, [%rd94+4];
	add.s32 	%r156, %r155, %r154;
	ld.global.u32 	%r157, [%rd94+-4];
	add.s32 	%r158, %r156, %r157;
	mul.hi.s32 	%r159, %r158, 1431655766;
	shr.u32 	%r160, %r159, 31;
	add.s32 	%r161, %r159, %r160;
	mul.wide.s32 	%rd95, %r4, 4;
	add.s64 	%rd96, %rd5, %rd95;
	st.global.u32 	[%rd96], %r161;
	add.s64 	%rd97, %rd4, %rd91;
	ld.global.u32 	%r162, [%rd97];
	add.s64 	%rd98, %rd97, %rd93;
	ld.global.u32 	%r163, [%rd98+4];
	add.s32 	%r164, %r163, %r162;
	ld.global.u32 	%r165, [%rd98+-4];
	add.s32 	%r166, %r164, %r165;
	mul.hi.s32 	%r167, %r166, 1431655766;
	shr.u32 	%r168, %r167, 31;
	add.s32 	%r169, %r167, %r168;
	add.s64 	%rd99, %rd3, %rd95;
	st.global.u32 	[%rd99], %r169;
	add.s64 	%rd100, %rd2, %rd91;
	ld.global.u32 	%r170, [%rd100];
	add.s64 	%rd101, %rd100, %rd93;
	ld.global.u32 	%r171, [%rd101+4];
	add.s32 	%r172, %r171, %r170;
	ld.global.u32 	%r173, [%rd101+-4];
	add.s32 	%r174, %r172, %r173;
	mul.hi.s32 	%r175, %r174, 1431655766;
	shr.u32 	%r176, %r175, 31;
	add.s32 	%r177, %r175, %r176;
	add.s64 	%rd102, %rd1, %rd95;
	st.global.u32 	[%rd102], %r177;
	bra.uni 	$L__BB0_18;
$L__BB0_6:
	setp.eq.s32 	%p18, %r18, %r5;
	setp.eq.s32 	%p19, %r18, 0;
	setp.ne.s32 	%p20, %r14, 0;
	or.pred  	%p21, %p19, %p18;
	or.pred  	%p22, %p21, %p20;
	@%p22 bra 	$L__BB0_8;
	add.s32 	%r125, %r3, %r8;
	mul.wide.s32 	%rd75, %r125, 4;
	add.s64 	%rd76, %rd6, %rd75;
	ld.global.u32 	%r126, [%rd76];
	shl.b32 	%r127, %r8, 1;
	sub.s32 	%r128, %r125, %r127;
	mul.wide.s32 	%rd77, %r128, 4;
	add.s64 	%rd78, %rd6, %rd77;
	ld.global.u32 	%r129, [%rd78];
	add.s32 	%r130, %r129, %r126;
	mul.wide.s32 	%rd79, %r8, 4;
	add.s64 	%rd80, %rd78, %rd79;
	ld.global.u32 	%r131, [%rd80+4];
	add.s32 	%r132, %r130, %r131;
	mul.hi.s32 	%r133, %r132, 1431655766;
	shr.u32 	%r134, %r133, 31;
	add.s32 	%r135, %r133, %r134;
	mul.wide.s32 	%rd81, %r4, 4;
	add.s64 	%rd82, %rd5, %rd81;
	st.global.u32 	[%rd82], %r135;
	add.s64 	%rd83, %rd4, %rd75;
	ld.global.u32 	%r136, [%rd83];
	add.s64 	%rd84, %rd4, %rd77;
	ld.global.u32 	%r137, [%rd84];
	add.s32 	%r138, %r137, %r136;
	add.s64 	%rd85, %rd84, %rd79;
	ld.global.u32 	%r139, [%rd85+4];
	add.s32 	%r140, %r138, %r139;
	mul.hi.s32 	%r141, %r140, 1431655766;
	shr.u32 	%r142, %r141, 31;
	add.s32 	%r143, %r141, %r142;
	add.s64 	%rd86, %rd3, %rd81;
	st.global.u32 	[%rd86], %r143;
	add.s64 	%rd87, %rd2, %rd75;
	ld.global.u32 	%r144, [%rd87];
	add.s64 	%rd88, %rd2, %rd77;
	ld.global.u32 	%r145, [%rd88];
	add.s32 	%r146, %r145, %r144;
	add.s64 	%rd89, %rd88, %rd79;
	ld.global.u32 	%r147, [%rd89+4];
	add.s32 	%r148, %r146, %r147;
	mul.hi.s32 	%r149, %r148, 1431655766;
	shr.u32 	%r150, %r149, 31;
	add.s32 	%r151, %r149, %r150;
	add.s64 	%rd90, %rd1, %rd81;
	st.global.u32 	[%rd90], %r151;
	bra.uni 	$L__BB0_18;
$L__BB0_8:
	setp.eq.s32 	%p23, %r18, %r5;
	setp.eq.s32 	%p24, %r18, 0;
	setp.ne.s32 	%p25, %r14, %r6;
	or.pred  	%p26, %p24, %p23;
	or.pred  	%p27, %p26, %p25;
	@%p27 bra 	$L__BB0_10;
	add.s32 	%r96, %r3, %r8;
	add.s32 	%r97, %r4, %r8;
	mul.wide.s32 	%rd59, %r97, 4;
	add.s64 	%rd60, %rd6, %rd59;
	ld.global.u32 	%r98, [%rd60];
	shl.b32 	%r99, %r8, 1;
	sub.s32 	%r100, %r96, %r99;
	add.s32 	%r101, %r100, %r14;
	mul.wide.s32 	%rd61, %r101, 4;
	add.s64 	%rd62, %rd6, %rd61;
	ld.global.u32 	%r102, [%rd62];
	add.s32 	%r103, %r102, %r98;
	mul.wide.s32 	%rd63, %r8, 4;
	add.s64 	%rd64, %rd62, %rd63;
	ld.global.u32 	%r104, [%rd64+-4];
	add.s32 	%r105, %r103, %r104;
	mul.hi.s32 	%r106, %r105, 1431655766;
	shr.u32 	%r107, %r106, 31;
	add.s32 	%r108, %r106, %r107;
	mul.wide.s32 	%rd65, %r4, 4;
	add.s64 	%rd66, %rd5, %rd65;
	st.global.u32 	[%rd66], %r108;
	add.s64 	%rd67, %rd4, %rd59;
	ld.global.u32 	%r109, [%rd67];
	add.s64 	%rd68, %rd4, %rd61;
	ld.global.u32 	%r110, [%rd68];
	add.s32 	%r111, %r110, %r109;
	add.s64 	%rd69, %rd68, %rd63;
	ld.global.u32 	%r112, [%rd69+-4];
	add.s32 	%r113, %r111, %r112;
	mul.hi.s32 	%r114, %r113, 1431655766;
	shr.u32 	%r115, %r114, 31;
	add.s32 	%r116, %r114, %r115;
	add.s64 	%rd70, %rd3, %rd65;
	st.global.u32 	[%rd70], %r116;
	add.s64 	%rd71, %rd2, %rd59;
	ld.global.u32 	%r117, [%rd71];
	add.s64 	%rd72, %rd2, %rd61;
	ld.global.u32 	%r118, [%rd72];
	add.s32 	%r119, %r118, %r117;
	add.s64 	%rd73, %rd72, %rd63;
	ld.global.u32 	%r120, [%rd73+-4];
	add.s32 	%r121, %r119, %r120;
	mul.hi.s32 	%r122, %r121, 1431655766;
	shr.u32 	%r123, %r122, 31;
	add.s32 	%r124, %r122, %r123;
	add.s64 	%rd74, %rd1, %rd65;
	st.global.u32 	[%rd74], %r124;
	bra.uni 	$L__BB0_18;
$L__BB0_10:
	or.b32  	%r19, %r18, %r14;
	setp.ne.s32 	%p28, %r19, 0;
	@%p28 bra 	$L__BB0_12;
	mul.wide.u32 	%rd48, %r4, 4;
	add.s64 	%rd49, %rd6, %rd48;
	ld.global.u32 	%r77, [%rd49+4];
	add.s32 	%r78, %r4, %r8;
	mul.wide.s32 	%rd50, %r78, 4;
	add.s64 	%rd51, %rd6, %rd50;
	ld.global.u32 	%r79, [%rd51];
	add.s32 	%r80, %r79, %r77;
	shr.u32 	%r81, %r80, 31;
	add.s32 	%r82, %r80, %r81;
	shr.s32 	%r83, %r82, 1;
	add.s64 	%rd52, %rd5, %rd48;
	st.global.u32 	[%rd52], %r83;
	add.s64 	%rd53, %rd4, %rd48;
	ld.global.u32 	%r84, [%rd53+4];
	add.s64 	%rd54, %rd4, %rd50;
	ld.global.u32 	%r85, [%rd54];
	add.s32 	%r86, %r85, %r84;
	shr.u32 	%r87, %r86, 31;
	add.s32 	%r88, %r86, %r87;
	shr.s32 	%r89, %r88, 1;
	add.s64 	%rd55, %rd3, %rd48;
	st.global.u32 	[%rd55], %r89;
	add.s64 	%rd56, %rd2, %rd48;
	ld.global.u32 	%r90, [%rd56+4];
	add.s64 	%rd57, %rd2, %rd50;
	ld.global.u32 	%r91, [%rd57];
	add.s32 	%r92, %r91, %r90;
	shr.u32 	%r93, %r92, 31;
	add.s32 	%r94, %r92, %r93;
	shr.s32 	%r95, %r94, 1;
	add.s64 	%rd58, %rd1, %rd48;
	st.global.u32 	[%rd58], %r95;
	bra.uni 	$L__BB0_18;
$L__BB0_12:
	setp.ne.s32 	%p29, %r14, %r6;
	setp.ne.s32 	%p30, %r18, 0;
	or.pred  	%p31, %p30, %p29;
	@%p31 bra 	$L__BB0_14;
	mul.wide.s32 	%rd36, %r14, 4;
	add.s64 	%rd37, %rd6, %rd36;
	ld.global.u32 	%r59, [%rd37+-4];
	mul.wide.s32 	%rd38, %r8, 4;
	add.s64 	%rd39, %rd37, %rd38;
	ld.global.u32 	%r60, [%rd39];
	add.s32 	%r61, %r60, %r59;
	shr.u32 	%r62, %r61, 31;
	add.s32 	%r63, %r61, %r62;
	shr.s32 	%r64, %r63, 1;
	mul.wide.s32 	%rd40, %r4, 4;
	add.s64 	%rd41, %rd5, %rd40;
	st.global.u32 	[%rd41], %r64;
	add.s64 	%rd42, %rd4, %rd36;
	ld.global.u32 	%r65, [%rd42+-4];
	add.s64 	%rd43, %rd42, %rd38;
	ld.global.u32 	%r66, [%rd43];
	add.s32 	%r67, %r66, %r65;
	shr.u32 	%r68, %r67, 31;
	add.s32 	%r69, %r67, %r68;
	shr.s32 	%r70, %r69, 1;
	add.s64 	%rd44, %rd3, %rd40;
	st.global.u32 	[%rd44], %r70;
	add.s64 	%rd45, %rd2, %rd36;
	ld.global.u32 	%r71, [%rd45+-4];
	add.s64 	%rd46, %rd45, %rd38;
	ld.global.u32 	%r72, [%rd46];
	add.s32 	%r73, %r72, %r71;
	shr.u32 	%r74, %r73, 31;
	add.s32 	%r75, %r73, %r74;
	shr.s32 	%r76, %r75, 1;
	add.s64 	%rd47, %rd1, %rd40;
	st.global.u32 	[%rd47], %r76;
	bra.uni 	$L__BB0_18;
$L__BB0_14:
	setp.ne.s32 	%p32, %r14, 0;
	setp.ne.s32 	%p33, %r18, %r5;
	or.pred  	%p34, %p32, %p33;
	@%p34 bra 	$L__BB0_16;
	mul.wide.s32 	%rd24, %r3, 4;
	add.s64 	%rd25, %rd6, %rd24;
	ld.global.u32 	%r40, [%rd25+4];
	sub.s32 	%r41, %r3, %r8;
	mul.wide.s32 	%rd26, %r41, 4;
	add.s64 	%rd27, %rd6, %rd26;
	ld.global.u32 	%r42, [%rd27];
	add.s32 	%r43, %r42, %r40;
	shr.u32 	%r44, %r43, 31;
	add.s32 	%r45, %r43, %r44;
	shr.s32 	%r46, %r45, 1;
	mul.wide.s32 	%rd28, %r4, 4;
	add.s64 	%rd29, %rd5, %rd28;
	st.global.u32 	[%rd29], %r46;
	add.s64 	%rd30, %rd4, %rd24;
	ld.global.u32 	%r47, [%rd30+4];
	add.s64 	%rd31, %rd4, %rd26;
	ld.global.u32 	%r48, [%rd31];
	add.s32 	%r49, %r48, %r47;
	shr.u32 	%r50, %r49, 31;
	add.s32 	%r51, %r49, %r50;
	shr.s32 	%r52, %r51, 1;
	add.s64 	%rd32, %rd3, %rd28;
	st.global.u32 	[%rd32], %r52;
	add.s64 	%rd33, %rd2, %rd24;
	ld.global.u32 	%r53, [%rd33+4];
	add.s64 	%rd34, %rd2, %rd26;
	ld.global.u32 	%r54, [%rd34];
	add.s32 	%r55, %r54, %r53;
	shr.u32 	%r56, %r55, 31;
	add.s32 	%r57, %r55, %r56;
	shr.s32 	%r58, %r57, 1;
	add.s64 	%rd35, %rd1, %rd28;
	st.global.u32 	[%rd35], %r58;
	bra.uni 	$L__BB0_18;
$L__BB0_16:
	setp.ne.s32 	%p35, %r14, %r6;
	setp.ne.s32 	%p36, %r18, %r5;
	or.pred  	%p37, %p35, %p36;
	@%p37 bra 	$L__BB0_18;
	mul.wide.s32 	%rd13, %r4, 4;
	add.s64 	%rd14, %rd6, %rd13;
	ld.global.u32 	%r20, [%rd14+-4];
	sub.s32 	%r21, %r3, %r8;
	add.s32 	%r22, %r21, %r14;
	mul.wide.s32 	%rd15, %r22, 4;
	add.s64 	%rd16, %rd6, %rd15;
	ld.global.u32 	%r23, [%rd16];
	add.s32 	%r24, %r23, %r20;
	shr.u32 	%r25, %r24, 31;
	add.s32 	%r26, %r24, %r25;
	shr.s32 	%r27, %r26, 1;
	add.s64 	%rd17, %rd5, %rd13;
	st.global.u32 	[%rd17], %r27;
	add.s64 	%rd18, %rd4, %rd13;
	ld.global.u32 	%r28, [%rd18+-4];
	add.s64 	%rd19, %rd4, %rd15;
	ld.global.u32 	%r29, [%rd19];
	add.s32 	%r30, %r29, %r28;
	shr.u32 	%r31, %r30, 31;
	add.s32 	%r32, %r30, %r31;
	shr.s32 	%r33, %r32, 1;
	add.s64 	%rd20, %rd3, %rd13;
	st.global.u32 	[%rd20], %r33;
	add.s64 	%rd21, %rd2, %rd13;
	ld.global.u32 	%r34, [%rd21+-4];
	add.s64 	%rd22, %rd2, %rd15;
	ld.global.u32 	%r35, [%rd22];
	add.s32 	%r36, %r35, %r34;
	shr.u32 	%r37, %r36, 31;
	add.s32 	%r38, %r36, %r37;
	shr.s32 	%r39, %r38, 1;
	add.s64 	%rd23, %rd1, %rd13;
	st.global.u32 	[%rd23], %r39;
$L__BB0_18:
	mul.wide.s32 	%rd131, %r4, 4;
	add.s64 	%rd132, %rd5, %rd131;
	ld.global.u32 	%r241, [%rd132];
	add.s64 	%rd133, %rd6, %rd131;
	st.global.u32 	[%rd133], %r241;
	add.s64 	%rd134, %rd3, %rd131;
	ld.global.u32 	%r242, [%rd134];
	add.s64 	%rd135, %rd4, %rd131;
	st.global.u32 	[%rd135], %r242;
	add.s64 	%rd136, %rd1, %rd131;
	ld.global.u32 	%r243, [%rd136];
	add.s64 	%rd137, %rd2, %rd131;
	st.global.u32 	[%rd137], %r243;
	ret;

}


// ===== COMPILED SASS (sm_100) =====

	.target	sm_100

	.elftype	@"ET_EXEC"


//--------------------- .note.nv.tkinfo           --------------------------
	.section	.note.nv.tkinfo,"",@"SHT_NOTE"
	.sectionflags	@"SHF_NOTE_NV_TKINFO"
	.tkinfo
        /*0018*/ 	.word	0x00000002
        /*0030*/ 	.string	""
        /*0030*/ 	.string	"ptxas"
        /*0030*/ 	.string	"Cuda compilation tools, release 13.0, V13.0.88"
        /*0030*/ 	.string	"Build cuda_13.0.r13.0/compiler.36424714_0"
        /*0030*/ 	.string	"-arch sm_100 -m 64 "



//--------------------- .note.nv.cuinfo           --------------------------
	.section	.note.nv.cuinfo,"",@"SHT_NOTE"
	.sectionflags	@"SHF_NOTE_NV_CUINFO"
        /*0018*/ 	.short	0x0002
        /*001a*/ 	.short	0x0064
        /*001c*/ 	.short	0x0082
	.zero		2


//--------------------- .nv.info                  --------------------------
	.section	.nv.info,"",@"SHT_CUDA_INFO"
	.align	4


	//----- nvinfo : EIATTR_REGCOUNT
	.align		4
        /*0000*/ 	.byte	0x04, 0x2f
        /*0002*/ 	.short	(.L_1 - .L_0)
	.align		4
.L_0:
        /*0004*/ 	.word	index@(_Z4blurPiS_S_S_S_S_ii)
        /*0008*/ 	.word	0x0000001a


	//----- nvinfo : EIATTR_FRAME_SIZE
	.align		4
.L_1:
        /*000c*/ 	.byte	0x04, 0x11
        /*000e*/ 	.short	(.L_3 - .L_2)
	.align		4
.L_2:
        /*0010*/ 	.word	index@(_Z4blurPiS_S_S_S_S_ii)
        /*0014*/ 	.word	0x00000000


	//----- nvinfo : EIATTR_MIN_STACK_SIZE
	.align		4
.L_3:
        /*0018*/ 	.byte	0x04, 0x12
        /*001a*/ 	.short	(.L_5 - .L_4)
	.align		4
.L_4:
        /*001c*/ 	.word	index@(_Z4blurPiS_S_S_S_S_ii)
        /*0020*/ 	.word	0x00000000
.L_5:


//--------------------- .nv.compat                --------------------------
	.section	.nv.compat,"",@"SHT_CUDA_COMPAT_INFO"
	.align	4
        /*0000*/ 	.byte	0x02, 0x09, 0x00, 0x00, 0x02, 0x02, 0x01, 0x00, 0x02, 0x05, 0x05, 0x00, 0x03, 0x07, 0x01, 0x01
        /*0010*/ 	.byte	0x02, 0x03, 0x00, 0x00, 0x02, 0x06, 0x01, 0x00, 0x04, 0x0b, 0x08, 0x00, 0x09, 0x00, 0x00, 0x00
        /*0020*/ 	.byte	0x00, 0x00, 0x00, 0x00


//--------------------- .nv.info._Z4blurPiS_S_S_S_S_ii --------------------------
	.section	.nv.info._Z4blurPiS_S_S_S_S_ii,"",@"SHT_CUDA_INFO"
	.sectionflags	@""
	.align	4


	//----- nvinfo : EIATTR_CUDA_API_VERSION
	.align		4
        /*0000*/ 	.byte	0x04, 0x37
        /*0002*/ 	.short	(.L_7 - .L_6)
.L_6:
        /*0004*/ 	.word	0x00000082


	//----- nvinfo : EIATTR_KPARAM_INFO
	.align		4
.L_7:
        /*0008*/ 	.byte	0x04, 0x17
        /*000a*/ 	.short	(.L_9 - .L_8)
.L_8:
        /*000c*/ 	.word	0x00000000
        /*0010*/ 	.short	0x0007
        /*0012*/ 	.short	0x0034
        /*0014*/ 	.byte	0x00, 0xf0, 0x11, 0x00


	//----- nvinfo : EIATTR_KPARAM_INFO
	.align		4
.L_9:
        /*0018*/ 	.byte	0x04, 0x17
        /*001a*/ 	.short	(.L_11 - .L_10)
.L_10:
        /*001c*/ 	.word	0x00000000
        /*0020*/ 	.short	0x0006
        /*0022*/ 	.short	0x0030
        /*0024*/ 	.byte	0x00, 0xf0, 0x11, 0x00


	//----- nvinfo : EIATTR_KPARAM_INFO
	.align		4
.L_11:
        /*0028*/ 	.byte	0x04, 0x17
        /*002a*/ 	.short	(.L_13 - .L_12)
.L_12:
        /*002c*/ 	.word	0x00000000
        /*0030*/ 	.short	0x0005
        /*0032*/ 	.short	0x0028
        /*0034*/ 	.byte	0x00, 0xf5, 0x21, 0x00


	//----- nvinfo : EIATTR_KPARAM_INFO
	.align		4
.L_13:
        /*0038*/ 	.byte	0x04, 0x17
        /*003a*/ 	.short	(.L_15 - .L_14)
.L_14:
        /*003c*/ 	.word	0x00000000
        /*0040*/ 	.short	0x0004
        /*0042*/ 	.short	0x0020
        /*0044*/ 	.byte	0x00, 0xf5, 0x21, 0x00


	//----- nvinfo : EIATTR_KPARAM_INFO
	.align		4
.L_15:
        /*0048*/ 	.byte	0x04, 0x17
        /*004a*/ 	.short	(.L_17 - .L_16)
.L_16:
        /*004c*/ 	.word	0x00000000
        /*0050*/ 	.short	0x0003
        /*0052*/ 	.short	0x0018
        /*0054*/ 	.byte	0x00, 0xf5, 0x21, 0x00


	//----- nvinfo : EIATTR_KPARAM_INFO
	.align		4
.L_17:
        /*0058*/ 	.byte	0x04, 0x17
        /*005a*/ 	.short	(.L_19 - .L_18)
.L_18:
        /*005c*/ 	.word	0x00000000
        /*0060*/ 	.short	0x0002
        /*0062*/ 	.short	0x0010
        /*0064*/ 	.byte	0x00, 0xf5, 0x21, 0x00


	//----- nvinfo : EIATTR_KPARAM_INFO
	.align		4
.L_19:
        /*0068*/ 	.byte	0x04, 0x17
        /*006a*/ 	.short	(.L_21 - .L_20)
.L_20:
        /*006c*/ 	.word	0x00000000
        /*0070*/ 	.short	0x0001
        /*0072*/ 	.short	0x0008
        /*0074*/ 	.byte	0x00, 0xf5, 0x21, 0x00


	//----- nvinfo : EIATTR_KPARAM_INFO
	.align		4
.L_21:
        /*0078*/ 	.byte	0x04, 0x17
        /*007a*/ 	.short	(.L_23 - .L_22)
.L_22:
        /*007c*/ 	.word	0x00000000
        /*0080*/ 	.short	0x0000
        /*0082*/ 	.short	0x0000
        /*0084*/ 	.byte	0x00, 0xf5, 0x21, 0x00


	//----- nvinfo : EIATTR_SPARSE_MMA_MASK
	.align		4
.L_23:
        /*0088*/ 	.byte	0x03, 0x50
        /*008a*/ 	.short	0x0000


	//----- nvinfo : EIATTR_MAXREG_COUNT
	.align		4
        /*008c*/ 	.byte	0x03, 0x1b
        /*008e*/ 	.short	0x00ff


	//----- nvinfo : EIATTR_MERCURY_ISA_VERSION
	.align		4
        /*0090*/ 	.byte	0x03, 0x5f
        /*0092*/ 	.short	0x0101


	//----- nvinfo : EIATTR_VRC_CTA_INIT_COUNT
	.align		4
        /*0094*/ 	.byte	0x02, 0x4a
	.zero		1
	.zero		1


	//----- nvinfo : EIATTR_EXIT_INSTR_OFFSETS
	.align		4
        /*0098*/ 	.byte	0x04, 0x1c
        /*009a*/ 	.short	(.L_25 - .L_24)


	//   ....[0]....
.L_24:
        /*009c*/ 	.word	0x00001a00


	//----- nvinfo : EIATTR_CRS_STACK_SIZE
	.align		4
.L_25:
        /*00a0*/ 	.byte	0x04, 0x1e
        /*00a2*/ 	.short	(.L_27 - .L_26)
.L_26:
        /*00a4*/ 	.word	0x00000000


	//----- nvinfo : EIATTR_CBANK_PARAM_SIZE
	.align		4
.L_27:
        /*00a8*/ 	.byte	0x03, 0x19
        /*00aa*/ 	.short	0x0038


	//----- nvinfo : EIATTR_PARAM_CBANK
	.align		4
        /*00ac*/ 	.byte	0x04, 0x0a
        /*00ae*/ 	.short	(.L_29 - .L_28)
	.align		4
.L_28:
        /*00b0*/ 	.word	index@(.nv.constant0._Z4blurPiS_S_S_S_S_ii)
        /*00b4*/ 	.short	0x0380
        /*00b6*/ 	.short	0x0038


	//----- nvinfo : EIATTR_SW_WAR
	.align		4
.L_29:
        /*00b8*/ 	.byte	0x04, 0x36
        /*00ba*/ 	.short	(.L_31 - .L_30)
.L_30:
        /*00bc*/ 	.word	0x00000008
.L_31:


//--------------------- .nv.callgraph             --------------------------
	.section	.nv.callgraph,"",@"SHT_CUDA_CALLGRAPH"
	.align	4
	.sectionentsize	8
	.align		4
        /*0000*/ 	.word	0x00000000
	.align		4
        /*0004*/ 	.word	0xffffffff
	.align		4
        /*0008*/ 	.word	0x00000000
	.align		4
        /*000c*/ 	.word	0xfffffffe
	.align		4
        /*0010*/ 	.word	0x00000000
	.align		4
        /*0014*/ 	.word	0xfffffffd
	.align		4
        /*0018*/ 	.word	0x00000000
	.align		4
        /*001c*/ 	.word	0xfffffffc


//--------------------- .text._Z4blurPiS_S_S_S_S_ii --------------------------
	.section	.text._Z4blurPiS_S_S_S_S_ii,"ax",@progbits
	.align	128
        .global         _Z4blurPiS_S_S_S_S_ii
        .type           _Z4blurPiS_S_S_S_S_ii,@function
        .size           _Z4blurPiS_S_S_S_S_ii,(.L_x_11 - _Z4blurPiS_S_S_S_S_ii)
        .other          _Z4blurPiS_S_S_S_S_ii,@"STO_CUDA_ENTRY STV_DEFAULT"
_Z4blurPiS_S_S_S_S_ii:
.text._Z4blurPiS_S_S_S_S_ii:
[----:B------:R-:W-:Y:S01]  /*0000*/  LDC R1, c[0x0][0x37c] ;  /* 0x0000df00ff017b82 */ /* 0x000fe20000000800 */
[----:B------:R-:W0:Y:S07]  /*0010*/  S2R R7, SR_TID.Y ;  /* 0x0000000000077919 */ /* 0x000e2e0000002200 */
[----:B------:R-:W1:Y:S01]  /*0020*/  LDC R5, c[0x0][0x360] ;  /* 0x0000d800ff057b82 */ /* 0x000e620000000800 */
[----:B------:R-:W-:Y:S01]  /*0030*/  BSSY.RECONVERGENT B0, `(.L_x_0) ;  /* 0x000018a000007945 */ /* 0x000fe20003800200 */
[----:B------:R-:W1:Y:S06]  /*0040*/  S2R R4, SR_TID.X ;  /* 0x0000000000047919 */ /* 0x000e6c0000002100 */
[----:B------:R-:W0:Y:S08]  /*0050*/  S2UR UR5, SR_CTAID.Y ;  /* 0x00000000000579c3 */ /* 0x000e300000002600 */
[----:B------:R-:W0:Y:S08]  /*0060*/  LDC R0, c[0x0][0x364] ;  /* 0x0000d900ff007b82 */ /* 0x000e300000000800 */
[----:B------:R-:W2:Y:S08]  /*0070*/  LDC.64 R2, c[0x0][0x3b0] ;  /* 0x0000ec00ff027b82 */ /* 0x000eb00000000a00 */
[----:B------:R-:W1:Y:S01]  /*0080*/  S2UR UR4, SR_CTAID.X ;  /* 0x00000000000479c3 */ /* 0x000e620000002500 */
[----:B0-----:R-:W-:Y:S01]  /*0090*/  IMAD R0, R0, UR5, R7 ;  /* 0x0000000500007c24 */ /* 0x001fe2000f8e0207 */
[----:B--2---:R-:W-:-:S03]  /*00a0*/  IADD3 R9, PT, PT, R3, -0x1, RZ ;  /* 0xffffffff03097810 */ /* 0x004fc60007ffe0ff */
[C---:B------:R-:W-:Y:S01]  /*00b0*/  IMAD R7, R0.reuse, R2, RZ ;  /* 0x0000000200077224 */ /* 0x040fe200078e02ff */
[----:B------:R-:W-:Y:S01]  /*00c0*/  ISETP.NE.AND P0, PT, R0, R9, PT ;  /* 0x000000090000720c */ /* 0x000fe20003f05270 */
[----:B-1----:R-:W-:-:S03]  /*00d0*/  IMAD R5, R5, UR4, R4 ;  /* 0x0000000405057c24 */ /* 0x002fc6000f8e0204 */
[----:B------:R-:W-:Y:S01]  /*00e0*/  ISETP.EQ.OR P0, PT, R0, RZ, !P0 ;  /* 0x000000ff0000720c */ /* 0x000fe20004702670 */
[----:B------:R-:W0:Y:S01]  /*00f0*/  LDCU.64 UR4, c[0x0][0x358] ;  /* 0x00006b00ff0477ac */ /* 0x000e220008000a00 */
[----:B------:R-:W-:Y:S02]  /*0100*/  IADD3 R4, PT, PT, R2, -0x1, RZ ;  /* 0xffffffff02047810 */ /* 0x000fe40007ffe0ff */
[C---:B------:R-:W-:Y:S02]  /*0110*/  ISETP.EQ.OR P1, PT, R5.reuse, RZ, P0 ;  /* 0x000000ff0500720c */ /* 0x040fe40000722670 */
[C---:B------:R-:W-:Y:S02]  /*0120*/  IADD3 R3, PT, PT, R5.reuse, R7, RZ ;  /* 0x0000000705037210 */ /* 0x040fe40007ffe0ff */
[----:B------:R-:W-:-:S13]  /*0130*/  ISETP.EQ.OR P1, PT, R5, R4, P1 ;  /* 0x000000040500720c */ /* 0x000fda0000f22670 */
[----:B0-----:R-:W-:Y:S05]  /*0140*/  @P1 BRA `(.L_x_1) ;  /* 0x0000000000d81947 */ /* 0x001fea0003800000 */
[----:B------:R-:W0:Y:S01]  /*0150*/  LDC.64 R10, c[0x0][0x380] ;  /* 0x0000e000ff0a7b82 */ /* 0x000e220000000a00 */
[----:B------:R-:W-:Y:S02]  /*0160*/  IADD3 R7, PT, PT, R7, R2, RZ ;  /* 0x0000000207077210 */ /* 0x000fe40007ffe0ff */
[----:B------:R-:W-:-:S04]  /*0170*/  IADD3 R0, PT, PT, -R2, RZ, RZ ;  /* 0x000000ff02007210 */ /* 0x000fc80007ffe1ff */
[----:B------:R-:W-:Y:S01]  /*0180*/  LEA R0, R0, R7, 0x1 ;  /* 0x0000000700007211 */ /* 0x000fe200078e08ff */
[----:B------:R-:W1:Y:S03]  /*0190*/  LDC.64 R8, c[0x0][0x398] ;  /* 0x0000e600ff087b82 */ /* 0x000e660000000a00 */
[----:B------:R-:W-:Y:S02]  /*01a0*/  IADD3 R5, PT, PT, R5, R0, RZ ;  /* 0x0000000005057210 */ /* 0x000fe40007ffe0ff */
[----:B------:R-:W-:-:S03]  /*01b0*/  IADD3 R0, PT, PT, R3, R2, RZ ;  /* 0x0000000203007210 */ /* 0x000fc60007ffe0ff */
[----:B------:R-:W2:Y:S01]  /*01c0*/  LDC.64 R6, c[0x0][0x388] ;  /* 0x0000e200ff067b82 */ /* 0x000ea20000000a00 */
[----:B0-----:R-:W-:-:S04]  /*01d0*/  IMAD.WIDE R12, R5, 0x4, R10 ;  /* 0x00000004050c7825 */ /* 0x001fc800078e020a */
[----:B------:R-:W-:-:S04]  /*01e0*/  IMAD.WIDE R10, R0, 0x4, R10 ;  /* 0x00000004000a7825 */ /* 0x000fc800078e020a */
[----:B------:R-:W-:Y:S02]  /*01f0*/  IMAD.WIDE R14, R2, 0x4, R12 ;  /* 0x00000004020e7825 */ /* 0x000fe400078e020c */
[----:B------:R-:W3:Y:S04]  /*0200*/  LDG.E R10, desc[UR4][R10.64] ;  /* 0x000000040a0a7981 */ /* 0x000ee8000c1e1900 */
[----:B------:R-:W3:Y:S04]  /*0210*/  LDG.E R13, desc[UR4][R12.64] ;  /* 0x000000040c0d7981 */ /* 0x000ee8000c1e1900 */
[----:B------:R-:W3:Y:S04]  /*0220*/  LDG.E R4, desc[UR4][R14.64+0x4] ;  /* 0x000004040e047981 */ /* 0x000ee8000c1e1900 */
[----:B------:R-:W4:Y:S01]  /*0230*/  LDG.E R17, desc[UR4][R14.64+-0x4] ;  /* 0xfffffc040e117981 */ /* 0x000f22000c1e1900 */
[----:B---3--:R-:W-:Y:S01]  /*0240*/  IADD3 R4, PT, PT, R4, R13, R10 ;  /* 0x0000000d04047210 */ /* 0x008fe20007ffe00a */
[----:B-1----:R-:W-:-:S02]  /*0250*/  IMAD.WIDE R10, R3, 0x4, R8 ;  /* 0x00000004030a7825 */ /* 0x002fc400078e0208 */
[----:B------:R-:W0:Y:S01]  /*0260*/  LDC.64 R8, c[0x0][0x3a0] ;  /* 0x0000e800ff087b82 */ /* 0x000e220000000a00 */
[----:B----4-:R-:W-:Y:S01]  /*0270*/  IADD3 R4, PT, PT, R4, R17, RZ ;  /* 0x0000001104047210 */ /* 0x010fe20007ffe0ff */
[----:B--2---:R-:W-:-:S03]  /*0280*/  IMAD.WIDE R12, R0, 0x4, R6 ;  /* 0x00000004000c7825 */ /* 0x004fc600078e0206 */
[----:B------:R-:W-:-:S04]  /*0290*/  SHF.R.S32.HI R17, RZ, 0x1f, R4 ;  /* 0x0000001fff117819 */ /* 0x000fc80000011404 */
[----:B------:R-:W-:Y:S01]  /*02a0*/  LEA.HI R4, R17, R4, RZ, 0x2 ;  /* 0x0000000411047211 */ /* 0x000fe200078f10ff */
[----:B------:R-:W-:Y:S02]  /*02b0*/  IMAD.WIDE R16, R5, 0x4, R6 ;  /* 0x0000000405107825 */ /* 0x000fe400078e0206 */
[----:B------:R-:W1:Y:S01]  /*02c0*/  LDC.64 R6, c[0x0][0x390] ;  /* 0x0000e400ff067b82 */ /* 0x000e620000000a00 */
[----:B------:R-:W-:Y:S01]  /*02d0*/  SHF.R.S32.HI R19, RZ, 0x2, R4 ;  /* 0x00000002ff137819 */ /* 0x000fe20000011404 */
[----:B------:R-:W-:-:S04]  /*02e0*/  IMAD.WIDE R14, R2, 0x4, R16 ;  /* 0x00000004020e7825 */ /* 0x000fc800078e0210 */
[----:B------:R2:W-:Y:S04]  /*02f0*/  STG.E desc[UR4][R10.64], R19 ;  /* 0x000000130a007986 */ /* 0x0005e8000c101904 */
[----:B------:R-:W3:Y:S04]  /*0300*/  LDG.E R12, desc[UR4][R12.64] ;  /* 0x000000040c0c7981 */ /* 0x000ee8000c1e1900 */
[----:B------:R-:W3:Y:S04]  /*0310*/  LDG.E R17, desc[UR4][R16.64] ;  /* 0x0000000410117981 */ /* 0x000ee8000c1e1900 */
[----:B------:R-:W3:Y:S04]  /*0320*/  LDG.E R4, desc[UR4][R14.64+0x4] ;  /* 0x000004040e047981 */ /* 0x000ee8000c1e1900 */
[----:B------:R-:W4:Y:S01]  /*0330*/  LDG.E R21, desc[UR4][R14.64+-0x4] ;  /* 0xfffffc040e157981 */ /* 0x000f22000c1e1900 */
[----:B0-----:R-:W-:Y:S01]  /*0340*/  IMAD.WIDE R8, R3, 0x4, R8 ;  /* 0x0000000403087825 */ /* 0x001fe200078e0208 */
[----:B---3--:R-:W-:-:S02]  /*0350*/  IADD3 R4, PT, PT, R4, R17, R12 ;  /* 0x0000001104047210 */ /* 0x008fc40007ffe00c */
[----:B------:R-:W0:Y:S02]  /*0360*/  LDC.64 R12, c[0x0][0x3a8] ;  /* 0x0000ea00ff0c7b82 */ /* 0x000e240000000a00 */
[----:B----4-:R-:W-:-:S04]  /*0370*/  IADD3 R4, PT, PT, R4, R21, RZ ;  /* 0x0000001504047210 */ /* 0x010fc80007ffe0ff */
[----:B------:R-:W-:-:S04]  /*0380*/  SHF.R.S32.HI R21, RZ, 0x1f, R4 ;  /* 0x0000001fff157819 */ /* 0x000fc80000011404 */
[----:B------:R-:W-:Y:S01]  /*0390*/  LEA.HI R21, R21, R4, RZ, 0x2 ;  /* 0x0000000415157211 */ /* 0x000fe200078f10ff */
[----:B-1----:R-:W-:-:S03]  /*03a0*/  IMAD.WIDE R4, R5, 0x4, R6 ;  /* 0x0000000405047825 */ /* 0x002fc600078e0206 */
[----:B------:R-:W-:Y:S01]  /*03b0*/  SHF.R.S32.HI R21, RZ, 0x2, R21 ;  /* 0x00000002ff157819 */ /* 0x000fe20000011415 */
[----:B------:R-:W-:-:S04]  /*03c0*/  IMAD.WIDE R6, R0, 0x4, R6 ;  /* 0x0000000400067825 */ /* 0x000fc800078e0206 */
[----:B--2---:R-:W-:Y:S01]  /*03d0*/  IMAD.WIDE R10, R2, 0x4, R4 ;  /* 0x00000004020a7825 */ /* 0x004fe200078e0204 */
[----:B------:R1:W-:Y:S04]  /*03e0*/  STG.E desc[UR4][R8.64], R21 ;  /* 0x0000001508007986 */ /* 0x0003e8000c101904 */
[----:B------:R-:W2:Y:S04]  /*03f0*/  LDG.E R6, desc[UR4][R6.64] ;  /* 0x0000000406067981 */ /* 0x000ea8000c1e1900 */
[----:B------:R-:W2:Y:S04]  /*0400*/  LDG.E R5, desc[UR4][R4.64] ;  /* 0x0000000404057981 */ /* 0x000ea8000c1e1900 */
[----:B------:R-:W2:Y:S04]  /*0410*/  LDG.E R0, desc[UR4][R10.64+0x4] ;  /* 0x000004040a007981 */ /* 0x000ea8000c1e1900 */
[----:B------:R-:W3:Y:S01]  /*0420*/  LDG.E R15, desc[UR4][R10.64+-0x4] ;  /* 0xfffffc040a0f7981 */ /* 0x000ee2000c1e1900 */
[----:B0-----:R-:W-:Y:S01]  /*0430*/  IMAD.WIDE R12, R3, 0x4, R12 ;  /* 0x00000004030c7825 */ /* 0x001fe200078e020c */
[----:B--2---:R-:W-:-:S04]  /*0440*/  IADD3 R0, PT, PT, R0, R5, R6 ;  /* 0x0000000500007210 */ /* 0x004fc80007ffe006 */
[----:B---3--:R-:W-:-:S04]  /*0450*/  IADD3 R0, PT, PT, R0, R15, RZ ;  /* 0x0000000f00007210 */ /* 0x008fc80007ffe0ff */
[----:B------:R-:W-:-:S04]  /*0460*/  SHF.R.S32.HI R15, RZ, 0x1f, R0 ;  /* 0x0000001fff0f7819 */ /* 0x000fc80000011400 */
[----:B------:R-:W-:-:S04]  /*0470*/  LEA.HI R15, R15, R0, RZ, 0x2 ;  /* 0x000000000f0f7211 */ /* 0x000fc800078f10ff */
[----:B------:R-:W-:-:S05]  /*0480*/  SHF.R.S32.HI R15, RZ, 0x2, R15 ;  /* 0x00000002ff0f7819 */ /* 0x000fca000001140f */
[----:B------:R1:W-:Y:S01]  /*0490*/  STG.E desc[UR4][R12.64], R15 ;  /* 0x0000000f0c007986 */ /* 0x0003e2000c101904 */
[----:B------:R-:W-:Y:S05]  /*04a0*/  BRA `(.L_x_2) ;  /* 0x0000001400087947 */ /* 0x000fea0003800000 */
.L_x_1:
[----:B------:R-:W-:-:S04]  /*04b0*/  ISETP.NE.AND P1, PT, R5, R4, PT ;  /* 0x000000040500720c */ /* 0x000fc80003f25270 */
[----:B------:R-:W-:-:S04]  /*04c0*/  ISETP.EQ.OR P1, PT, R5, RZ, !P1 ;  /* 0x000000ff0500720c */ /* 0x000fc80004f22670 */
[----:B------:R-:W-:-:S13]  /*04d0*/  ISETP.NE.OR P2, PT, R0, RZ, P1 ;  /* 0x000000ff0000720c */ /* 0x000fda0000f45670 */
[----:B------:R-:W-:Y:S05]  /*04e0*/  @P2 BRA `(.L_x_3) ;  /* 0x0000000000982947 */ /* 0x000fea0003800000 */
[----:B------:R-:W0:Y:S01]  /*04f0*/  LDC.64 R8, c[0x0][0x380] ;  /* 0x0000e000ff087b82 */ /* 0x000e220000000a00 */
[----:B------:R-:W-:-:S07]  /*0500*/  IADD3 R2, PT, PT, R5, R2, RZ ;  /* 0x0000000205027210 */ /* 0x000fce0007ffe0ff */
[----:B------:R-:W1:Y:S08]  /*0510*/  LDC.64 R10, c[0x0][0x398] ;  /* 0x0000e600ff0a7b82 */ /* 0x000e700000000a00 */
[----:B------:R-:W2:Y:S01]  /*0520*/  LDC.64 R12, c[0x0][0x388] ;  /* 0x0000e200ff0c7b82 */ /* 0x000ea20000000a00 */
[----:B0-----:R-:W-:-:S07]  /*0530*/  IMAD.WIDE R6, R2, 0x4, R8 ;  /* 0x0000000402067825 */ /* 0x001fce00078e0208 */
[----:B------:R-:W0:Y:S01]  /*0540*/  LDC.64 R16, c[0x0][0x390] ;  /* 0x0000e400ff107b82 */ /* 0x000e220000000a00 */
[----:B------:R-:W-:Y:S01]  /*0550*/  IMAD.WIDE R8, R5, 0x4, R8 ;  /* 0x0000000405087825 */ /* 0x000fe200078e0208 */
[----:B------:R-:W3:Y:S04]  /*0560*/  LDG.E R6, desc[UR4][R6.64] ;  /* 0x0000000406067981 */ /* 0x000ee8000c1e1900 */
[----:B------:R-:W3:Y:S04]  /*0570*/  LDG.E R15, desc[UR4][R8.64+0x4] ;  /* 0x00000404080f7981 */ /* 0x000ee8000c1e1900 */
[----:B------:R-:W3:Y:S02]  /*0580*/  LDG.E R0, desc[UR4][R8.64+-0x4] ;  /* 0xfffffc0408007981 */ /* 0x000ee4000c1e1900 */
[----:B---3--:R-:W-:Y:S01]  /*0590*/  IADD3 R0, PT, PT, R0, R15, R6 ;  /* 0x0000000f00007210 */ /* 0x008fe20007ffe006 */
[----:B-1----:R-:W-:Y:S01]  /*05a0*/  IMAD.WIDE R14, R3, 0x4, R10 ;  /* 0x00000004030e7825 */ /* 0x002fe200078e020a */
[----:B------:R-:W1:Y:S03]  /*05b0*/  LDC.64 R6, c[0x0][0x3a0] ;  /* 0x0000e800ff067b82 */ /* 0x000e660000000a00 */
[----:B------:R-:W-:-:S04]  /*05c0*/  IMAD.HI R0, R0, 0x55555556, RZ ;  /* 0x5555555600007827 */ /* 0x000fc800078e02ff */
[----:B--2---:R-:W-:Y:S01]  /*05d0*/  IMAD.WIDE R10, R2, 0x4, R12 ;  /* 0x00000004020a7825 */ /* 0x004fe200078e020c */
[----:B------:R-:W-:-:S03]  /*05e0*/  LEA.HI R19, R0, R0, RZ, 0x1 ;  /* 0x0000000000137211 */ /* 0x000fc600078f08ff */
[C---:B------:R-:W-:Y:S02]  /*05f0*/  IMAD.WIDE R12, R5.reuse, 0x4, R12 ;  /* 0x00000004050c7825 */ /* 0x040fe400078e020c */
[----:B------:R2:W-:Y:S04]  /*0600*/  STG.E desc[UR4][R14.64], R19 ;  /* 0x000000130e007986 */ /* 0x0005e8000c101904 */
[----:B------:R-:W3:Y:S04]  /*0610*/  LDG.E R10, desc[UR4][R10.64] ;  /* 0x000000040a0a7981 */ /* 0x000ee8000c1e1900 */
[----:B------:R-:W3:Y:S04]  /*0620*/  LDG.E R9, desc[UR4][R12.64+0x4] ;  /* 0x000004040c097981 */ /* 0x000ee8000c1e1900 */
[----:B------:R-:W3:Y:S01]  /*0630*/  LDG.E R0, desc[UR4][R12.64+-0x4] ;  /* 0xfffffc040c007981 */ /* 0x000ee2000c1e1900 */
[----:B0-----:R-:W-:Y:S01]  /*0640*/  IMAD.WIDE R4, R5, 0x4, R16 ;  /* 0x0000000405047825 */ /* 0x001fe200078e0210 */
[----:B---3--:R-:W-:-:S03]  /*0650*/  IADD3 R0, PT, PT, R0, R9, R10 ;  /* 0x0000000900007210 */ /* 0x008fc60007ffe00a */
[----:B-1----:R-:W-:Y:S01]  /*0660*/  IMAD.WIDE R8, R3, 0x4, R6 ;  /* 0x0000000403087825 */ /* 0x002fe200078e0206 */
[----:B------:R-:W0:Y:S03]  /*0670*/  LDC.64 R10, c[0x0][0x3a8] ;  /* 0x0000ea00ff0a7b82 */ /* 0x000e260000000a00 */
[----:B------:R-:W-:-:S04]  /*0680*/  IMAD.HI R0, R0, 0x55555556, RZ ;  /* 0x5555555600007827 */ /* 0x000fc800078e02ff */
[----:B------:R-:W-:Y:S01]  /*0690*/  IMAD.WIDE R6, R2, 0x4, R16 ;  /* 0x0000000402067825 */ /* 0x000fe200078e0210 */
[----:B------:R-:W-:-:S05]  /*06a0*/  LEA.HI R21, R0, R0, RZ, 0x1 ;  /* 0x0000000000157211 */ /* 0x000fca00078f08ff */
[----:B------:R2:W-:Y:S04]  /*06b0*/  STG.E desc[UR4][R8.64], R21 ;  /* 0x0000001508007986 */ /* 0x0005e8000c101904 */
[----:B------:R-:W3:Y:S04]  /*06c0*/  LDG.E R6, desc[UR4][R6.64] ;  /* 0x0000000406067981 */ /* 0x000ee8000c1e1900 */
[----:B------:R-:W3:Y:S04]  /*06d0*/  LDG.E R13, desc[UR4][R4.64+0x4] ;  /* 0x00000404040d7981 */ /* 0x000ee8000c1e1900 */
[----:B------:R-:W3:Y:S01]  /*06e0*/  LDG.E R0, desc[UR4][R4.64+-0x4] ;  /* 0xfffffc0404007981 */ /* 0x000ee2000c1e1900 */
[----:B0-----:R-:W-:Y:S01]  /*06f0*/  IMAD.WIDE R10, R3, 0x4, R10 ;  /* 0x00000004030a7825 */ /* 0x001fe200078e020a */
[----:B---3--:R-:W-:-:S05]  /*0700*/  IADD3 R0, PT, PT, R0, R13, R6 ;  /* 0x0000000d00007210 */ /* 0x008fca0007ffe006 */
[----:B------:R-:W-:-:S05]  /*0710*/  IMAD.HI R0, R0, 0x55555556, RZ ;  /* 0x5555555600007827 */ /* 0x000fca00078e02ff */
[----:B------:R-:W-:-:S05]  /*0720*/  LEA.HI R13, R0, R0, RZ, 0x1 ;  /* 0x00000000000d7211 */ /* 0x000fca00078f08ff */
[----:B------:R2:W-:Y:S01]  /*0730*/  STG.E desc[UR4][R10.64], R13 ;  /* 0x0000000d0a007986 */ /* 0x0005e2000c101904 */
[----:B------:R-:W-:Y:S05]  /*0740*/  BRA `(.L_x_2) ;  /* 0x0000001000607947 */ /* 0x000fea0003800000 */
.L_x_3:
[----:B------:R-:W-:-:S13]  /*0750*/  ISETP.NE.OR P1, PT, R0, R9, P1 ;  /* 0x000000090000720c */ /* 0x000fda0000f25670 */
[----:B------:R-:W-:Y:S05]  /*0760*/  @P1 BRA `(.L_x_4) ;  /* 0x0000000000981947 */ /* 0x000fea0003800000 */
[----:B------:R-:W0:Y:S01]  /*0770*/  LDC.64 R8, c[0x0][0x380] ;  /* 0x0000e000ff087b82 */ /* 0x000e220000000a00 */
[----:B------:R-:W-:-:S07]  /*0780*/  IADD3 R5, PT, PT, R5, -R2, R7 ;  /* 0x8000000205057210 */ /* 0x000fce0007ffe007 */
[----:B------:R-:W1:Y:S08]  /*0790*/  LDC.64 R10, c[0x0][0x388] ;  /* 0x0000e200ff0a7b82 */ /* 0x000e700000000a00 */
[----:B------:R-:W2:Y:S01]  /*07a0*/  LDC.64 R12, c[0x0][0x398] ;  /* 0x0000e600ff0c7b82 */ /* 0x000ea20000000a00 */
[----:B0-----:R-:W-:-:S04]  /*07b0*/  IMAD.WIDE R6, R5, 0x4, R8 ;  /* 0x0000000405067825 */ /* 0x001fc800078e0208 */
[----:B------:R-:W-:Y:S02]  /*07c0*/  IMAD.WIDE R8, R2, 0x4, R6 ;  /* 0x0000000402087825 */ /* 0x000fe400078e0206 */
[----:B------:R-:W3:Y:S04]  /*07d0*/  LDG.E R6, desc[UR4][R6.64] ;  /* 0x0000000406067981 */ /* 0x000ee8000c1e1900 */
[----:B------:R-:W3:Y:S04]  /*07e0*/  LDG.E R15, desc[UR4][R8.64+0x4] ;  /* 0x00000404080f7981 */ /* 0x000ee8000c1e1900 */
[----:B------:R0:W3:Y:S01]  /*07f0*/  LDG.E R0, desc[UR4][R8.64+-0x4] ;  /* 0xfffffc0408007981 */ /* 0x0000e2000c1e1900 */
[----:B-1----:R-:W-:Y:S01]  /*0800*/  IMAD.WIDE R10, R5, 0x4, R10 ;  /* 0x00000004050a7825 */ /* 0x002fe200078e020a */
[----:B0-----:R-:W0:Y:S01]  /*0810*/  LDC.64 R8, c[0x0][0x390] ;  /* 0x0000e400ff087b82 */ /* 0x001e220000000a00 */
[----:B---3--:R-:W-:-:S02]  /*0820*/  IADD3 R0, PT, PT, R0, R15, R6 ;  /* 0x0000000f00007210 */ /* 0x008fc40007ffe006 */
[----:B--2---:R-:W-:-:S05]  /*0830*/  IMAD.WIDE R14, R3, 0x4, R12 ;  /* 0x00000004030e7825 */ /* 0x004fca00078e020c */
[----:B------:R-:W1:Y:S01]  /*0840*/  LDC.64 R6, c[0x0][0x3a0] ;  /* 0x0000e800ff067b82 */ /* 0x000e620000000a00 */
[----:B------:R-:W-:-:S04]  /*0850*/  IMAD.HI R0, R0, 0x55555556, RZ ;  /* 0x5555555600007827 */ /* 0x000fc800078e02ff */
[----:B------:R-:W-:Y:S01]  /*0860*/  IMAD.WIDE R12, R2, 0x4, R10 ;  /* 0x00000004020c7825 */ /* 0x000fe200078e020a */
[----:B------:R-:W-:-:S05]  /*0870*/  LEA.HI R17, R0, R0, RZ, 0x1 ;  /* 0x0000000000117211 */ /* 0x000fca00078f08ff */
[----:B------:R2:W-:Y:S04]  /*0880*/  STG.E desc[UR4][R14.64], R17 ;  /* 0x000000110e007986 */ /* 0x0005e8000c101904 */
[----:B------:R-:W3:Y:S04]  /*0890*/  LDG.E R10, desc[UR4][R10.64] ;  /* 0x000000040a0a7981 */ /* 0x000ee8000c1e1900 */
[----:B------:R-:W3:Y:S04]  /*08a0*/  LDG.E R19, desc[UR4][R12.64+0x4] ;  /* 0x000004040c137981 */ /* 0x000ee8000c1e1900 */
[----:B------:R-:W3:Y:S01]  /*08b0*/  LDG.E R0, desc[UR4][R12.64+-0x4] ;  /* 0xfffffc040c007981 */ /* 0x000ee2000c1e1900 */
[----:B0-----:R-:W-:-:S04]  /*08c0*/  IMAD.WIDE R4, R5, 0x4, R8 ;  /* 0x0000000405047825 */ /* 0x001fc800078e0208 */
[----:B-1----:R-:W-:-:S04]  /*08d0*/  IMAD.WIDE R8, R3, 0x4, R6 ;  /* 0x0000000403087825 */ /* 0x002fc800078e0206 */
[----:B------:R-:W-:Y:S01]  /*08e0*/  IMAD.WIDE R6, R2, 0x4, R4 ;  /* 0x0000000402067825 */ /* 0x000fe200078e0204 */
[----:B---3--:R-:W-:Y:S02]  /*08f0*/  IADD3 R0, PT, PT, R0, R19, R10 ;  /* 0x0000001300007210 */ /* 0x008fe40007ffe00a */
[----:B------:R-:W0:Y:S03]  /*0900*/  LDC.64 R10, c[0x0][0x3a8] ;  /* 0x0000ea00ff0a7b82 */ /* 0x000e260000000a00 */
[----:B------:R-:W-:-:S05]  /*0910*/  IMAD.HI R0, R0, 0x55555556, RZ ;  /* 0x5555555600007827 */ /* 0x000fca00078e02ff */
        /* <DEDUP_REMOVED lines=11> */
.L_x_4:
[----:B------:R-:W-:-:S13]  /*09d0*/  ISETP.NE.OR P1, PT, R5, RZ, P0 ;  /* 0x000000ff0500720c */ /* 0x000fda0000725670 */
[----:B------:R-:W-:Y:S05]  /*09e0*/  @P1 BRA `(.L_x_5) ;  /* 0x0000000000ac1947 */ /* 0x000fea0003800000 */
[----:B------:R-:W0:Y:S01]  /*09f0*/  LDC.64 R10, c[0x0][0x380] ;  /* 0x0000e000ff0a7b82 */ /* 0x000e220000000a00 */
[----:B------:R-:W-:Y:S02]  /*0a00*/  IADD3 R0, PT, PT, R7, R2, RZ ;  /* 0x0000000207007210 */ /* 0x000fe40007ffe0ff */
[----:B------:R-:W-:-:S04]  /*0a10*/  IADD3 R5, PT, PT, -R2, RZ, RZ ;  /* 0x000000ff02057210 */ /* 0x000fc80007ffe1ff */
[----:B------:R-:W-:Y:S01]  /*0a20*/  LEA R4, R5, R0, 0x1 ;  /* 0x0000000005047211 */ /* 0x000fe200078e08ff */
[----:B------:R-:W1:Y:S08]  /*0a30*/  LDC.64 R18, c[0x0][0x388] ;  /* 0x0000e200ff127b82 */ /* 0x000e700000000a00 */
[----:B------:R-:W2:Y:S01]  /*0a40*/  LDC.64 R12, c[0x0][0x398] ;  /* 0x0000e600ff0c7b82 */ /* 0x000ea20000000a00 */
[----:B0-----:R-:W-:-:S07]  /*0a50*/  IMAD.WIDE R8, R4, 0x4, R10 ;  /* 0x0000000404087825 */ /* 0x001fce00078e020a */
[----:B------:R-:W0:Y:S01]  /*0a60*/  LDC.64 R20, c[0x0][0x390] ;  /* 0x0000e400ff147b82 */ /* 0x000e220000000a00 */
[----:B------:R-:W-:-:S04]  /*0a70*/  IMAD.WIDE R6, R0, 0x4, R10 ;  /* 0x0000000400067825 */ /* 0x000fc800078e020a */
[----:B------:R-:W-:Y:S02]  /*0a80*/  IMAD.WIDE R10, R2, 0x4, R8 ;  /* 0x00000004020a7825 */ /* 0x000fe400078e0208 */
[----:B------:R-:W3:Y:S04]  /*0a90*/  LDG.E R6, desc[UR4][R6.64] ;  /* 0x0000000406067981 */ /* 0x000ee8000c1e1900 */
[----:B------:R-:W3:Y:S04]  /*0aa0*/  LDG.E R9, desc[UR4][R8.64] ;  /* 0x0000000408097981 */ /* 0x000ee8000c1e1900 */
[----:B------:R-:W3:Y:S01]  /*0ab0*/  LDG.E R10, desc[UR4][R10.64+0x4] ;  /* 0x000004040a0a7981 */ /* 0x000ee2000c1e1900 */
[----:B-1----:R-:W-:-:S04]  /*0ac0*/  IMAD.WIDE R14, R4, 0x4, R18 ;  /* 0x00000004040e7825 */ /* 0x002fc800078e0212 */
[----:B--2---:R-:W-:-:S04]  /*0ad0*/  IMAD.WIDE R16, R3, 0x4, R12 ;  /* 0x0000000403107825 */ /* 0x004fc800078e020c */
[----:B------:R-:W-:Y:S01]  /*0ae0*/  IMAD.WIDE R12, R0, 0x4, R18 ;  /* 0x00000004000c7825 */ /* 0x000fe200078e0212 */
[----:B---3--:R-:W-:-:S03]  /*0af0*/  IADD3 R5, PT, PT, R10, R9, R6 ;  /* 0x000000090a057210 */ /* 0x008fc60007ffe006 */
[----:B------:R-:W-:Y:S01]  /*0b00*/  IMAD.WIDE R6, R2, 0x4, R14 ;  /* 0x0000000402067825 */ /* 0x000fe200078e020e */
[----:B------:R-:W1:Y:S03]  /*0b10*/  LDC.64 R10, c[0x0][0x3a0] ;  /* 0x0000e800ff0a7b82 */ /* 0x000e660000000a00 */
[----:B------:R-:W-:-:S05]  /*0b20*/  IMAD.HI R5, R5, 0x55555556, RZ ;  /* 0x5555555605057827 */ /* 0x000fca00078e02ff */
[----:B------:R-:W-:-:S05]  /*0b30*/  LEA.HI R5, R5, R5, RZ, 0x1 ;  /* 0x0000000505057211 */ /* 0x000fca00078f08ff */
[----:B------:R2:W-:Y:S04]  /*0b40*/  STG.E desc[UR4][R16.64], R5 ;  /* 0x0000000510007986 */ /* 0x0005e8000c101904 */
[----:B------:R-:W3:Y:S04]  /*0b50*/  LDG.E R12, desc[UR4][R12.64] ;  /* 0x000000040c0c7981 */ /* 0x000ee8000c1e1900 */
[----:B------:R-:W3:Y:S04]  /*0b60*/  LDG.E R15, desc[UR4][R14.64] ;  /* 0x000000040e0f7981 */ /* 0x000ee8000c1e1900 */
[----:B------:R-:W3:Y:S01]  /*0b70*/  LDG.E R6, desc[UR4][R6.64+0x4] ;  /* 0x0000040406067981 */ /* 0x000ee2000c1e1900 */
[----:B-1----:R-:W-:Y:S01]  /*0b80*/  IMAD.WIDE R18, R3, 0x4, R10 ;  /* 0x0000000403127825 */ /* 0x002fe200078e020a */
[----:B---3--:R-:W-:-:S02]  /*0b90*/  IADD3 R8, PT, PT, R6, R15, R12 ;  /* 0x0000000f06087210 */ /* 0x008fc40007ffe00c */
[----:B------:R-:W1:Y:S03]  /*0ba0*/  LDC.64 R6, c[0x0][0x3a8] ;  /* 0x0000ea00ff067b82 */ /* 0x000e660000000a00 */
[----:B------:R-:W-:-:S04]  /*0bb0*/  IMAD.HI R22, R8, 0x55555556, RZ ;  /* 0x5555555608167827 */ /* 0x000fc800078e02ff */
[----:B0-----:R-:W-:Y:S01]  /*0bc0*/  IMAD.WIDE R8, R4, 0x4, R20 ;  /* 0x0000000404087825 */ /* 0x001fe200078e0214 */
[----:B------:R-:W-:-:S03]  /*0bd0*/  LEA.HI R23, R22, R22, RZ, 0x1 ;  /* 0x0000001616177211 */ /* 0x000fc600078f08ff */
[----:B--2---:R-:W-:Y:S02]  /*0be0*/  IMAD.WIDE R4, R0, 0x4, R20 ;  /* 0x0000000400047825 */ /* 0x004fe400078e0214 */
[----:B------:R0:W-:Y:S02]  /*0bf0*/  STG.E desc[UR4][R18.64], R23 ;  /* 0x0000001712007986 */ /* 0x0001e4000c101904 */
[----:B------:R-:W-:Y:S02]  /*0c00*/  IMAD.WIDE R10, R2, 0x4, R8 ;  /* 0x00000004020a7825 */ /* 0x000fe400078e0208 */
[----:B------:R-:W2:Y:S04]  /*0c10*/  LDG.E R4, desc[UR4][R4.64] ;  /* 0x0000000404047981 */ /* 0x000ea8000c1e1900 */
[----:B------:R-:W2:Y:S04]  /*0c20*/  LDG.E R9, desc[UR4][R8.64] ;  /* 0x0000000408097981 */ /* 0x000ea8000c1e1900 */
[----:B------:R-:W2:Y:S01]  /*0c30*/  LDG.E R10, desc[UR4][R10.64+0x4] ;  /* 0x000004040a0a7981 */ /* 0x000ea2000c1e1900 */
[----:B-1----:R-:W-:Y:S01]  /*0c40*/  IMAD.WIDE R6, R3, 0x4, R6 ;  /* 0x0000000403067825 */ /* 0x002fe200078e0206 */
[----:B--2---:R-:W-:-:S05]  /*0c50*/  IADD3 R0, PT, PT, R10, R9, R4 ;  /* 0x000000090a007210 */ /* 0x004fca0007ffe004 */
[----:B------:R-:W-:-:S05]  /*0c60*/  IMAD.HI R0, R0, 0x55555556, RZ ;  /* 0x5555555600007827 */ /* 0x000fca00078e02ff */
[----:B------:R-:W-:-:S05]  /*0c70*/  LEA.HI R13, R0, R0, RZ, 0x1 ;  /* 0x00000000000d7211 */ /* 0x000fca00078f08ff */
[----:B------:R0:W-:Y:S01]  /*0c80*/  STG.E desc[UR4][R6.64], R13 ;  /* 0x0000000d06007986 */ /* 0x0001e2000c101904 */
[----:B------:R-:W-:Y:S05]  /*0c90*/  BRA `(.L_x_2) ;  /* 0x0000000c000c7947 */ /* 0x000fea0003800000 */
.L_x_5:
[----:B------:R-:W-:-:S13]  /*0ca0*/  ISETP.NE.OR P0, PT, R5, R4, P0 ;  /* 0x000000040500720c */ /* 0x000fda0000705670 */
[----:B------:R-:W-:Y:S05]  /*0cb0*/  @P0 BRA `(.L_x_6) ;  /* 0x0000000000b40947 */ /* 0x000fea0003800000 */
        /* <DEDUP_REMOVED lines=19> */
[----:B------:R-:W0:Y:S03]  /*0df0*/  LDC.64 R10, c[0x0][0x390] ;  /* 0x0000e400ff0a7b82 */ /* 0x000e260000000a00 */
[----:B------:R-:W-:-:S05]  /*0e00*/  IMAD.HI R4, R4, 0x55555556, RZ ;  /* 0x5555555604047827 */ /* 0x000fca00078e02ff */
[----:B------:R-:W-:Y:S01]  /*0e10*/  LEA.HI R19, R4, R4, RZ, 0x1 ;  /* 0x0000000404137211 */ /* 0x000fe200078f08ff */
[----:B------:R-:W1:Y:S04]  /*0e20*/  LDC.64 R6, c[0x0][0x3a0] ;  /* 0x0000e800ff067b82 */ /* 0x000e680000000a00 */
        /* <DEDUP_REMOVED lines=10> */
[----:B------:R-:W-:Y:S02]  /*0ed0*/  IMAD.WIDE R10, R0, 0x4, R10 ;  /* 0x00000004000a7825 */ /* 0x000fe400078e020a */
[----:B------:R0:W-:Y:S02]  /*0ee0*/  STG.E desc[UR4][R6.64], R21 ;  /* 0x0000001506007986 */ /* 0x0001e4000c101904 */
[----:B--2---:R-:W-:Y:S02]  /*0ef0*/  IMAD.WIDE R12, R2, 0x4, R4 ;  /* 0x00000004020c7825 */ /* 0x004fe400078e0204 */
        /* <DEDUP_REMOVED lines=9> */
.L_x_6:
[----:B------:R-:W-:-:S13]  /*0f90*/  LOP3.LUT P0, RZ, R0, R5, RZ, 0xfc, !PT ;  /* 0x0000000500ff7212 */ /* 0x000fda000780fcff */
[----:B------:R-:W-:Y:S05]  /*0fa0*/  @P0 BRA `(.L_x_7) ;  /* 0x00000000008c0947 */ /* 0x000fea0003800000 */
[----:B------:R-:W0:Y:S01]  /*0fb0*/  LDC.64 R6, c[0x0][0x380] ;  /* 0x0000e000ff067b82 */ /* 0x000e220000000a00 */
[----:B------:R-:W-:-:S07]  /*0fc0*/  IADD3 R2, PT, PT, R3, R2, RZ ;  /* 0x0000000203027210 */ /* 0x000fce0007ffe0ff */
[----:B------:R-:W1:Y:S08]  /*0fd0*/  LDC.64 R12, c[0x0][0x388] ;  /* 0x0000e200ff0c7b82 */ /* 0x000e700000000a00 */
[----:B------:R-:W2:Y:S01]  /*0fe0*/  LDC.64 R14, c[0x0][0x390] ;  /* 0x0000e400ff0e7b82 */ /* 0x000ea20000000a00 */
[----:B0-----:R-:W-:-:S04]  /*0ff0*/  IMAD.WIDE.U32 R4, R3, 0x4, R6 ;  /* 0x0000000403047825 */ /* 0x001fc800078e0006 */
[----:B------:R-:W-:Y:S02]  /*1000*/  IMAD.WIDE R10, R2, 0x4, R6 ;  /* 0x00000004020a7825 */ /* 0x000fe400078e0206 */
[----:B------:R-:W3:Y:S01]  /*1010*/  LDG.E R4, desc[UR4][R4.64+0x4] ;  /* 0x0000040404047981 */ /* 0x000ee2000c1e1900 */
[----:B------:R-:W0:Y:S03]  /*1020*/  LDC.64 R6, c[0x0][0x398] ;  /* 0x0000e600ff067b82 */ /* 0x000e260000000a00 */
[----:B------:R-:W3:Y:S01]  /*1030*/  LDG.E R11, desc[UR4][R10.64] ;  /* 0x000000040a0b7981 */ /* 0x000ee2000c1e1900 */
[----:B-1----:R-:W-:-:S04]  /*1040*/  IMAD.WIDE.U32 R8, R3, 0x4, R12 ;  /* 0x0000000403087825 */ /* 0x002fc800078e000c */
[----:B------:R-:W-:-:S04]  /*1050*/  IMAD.WIDE R12, R2, 0x4, R12 ;  /* 0x00000004020c7825 */ /* 0x000fc800078e020c */
[----:B0-----:R-:W-:Y:S01]  /*1060*/  IMAD.WIDE.U32 R6, R3, 0x4, R6 ;  /* 0x0000000403067825 */ /* 0x001fe200078e0006 */
[----:B---3--:R-:W-:Y:S02]  /*1070*/  IADD3 R0, PT, PT, R4, R11, RZ ;  /* 0x0000000b04007210 */ /* 0x008fe40007ffe0ff */
[----:B------:R-:W0:Y:S02]  /*1080*/  LDC.64 R4, c[0x0][0x3a0] ;  /* 0x0000e800ff047b82 */ /* 0x000e240000000a00 */
[----:B------:R-:W-:-:S04]  /*1090*/  LEA.HI R0, R0, R0, RZ, 0x1 ;  /* 0x0000000000007211 */ /* 0x000fc800078f08ff */
[----:B------:R-:W-:-:S05]  /*10a0*/  SHF.R.S32.HI R17, RZ, 0x1, R0 ;  /* 0x00000001ff117819 */ /* 0x000fca0000011400 */
[----:B------:R1:W-:Y:S04]  /*10b0*/  STG.E desc[UR4][R6.64], R17 ;  /* 0x0000001106007986 */ /* 0x0003e8000c101904 */
[----:B------:R-:W3:Y:S04]  /*10c0*/  LDG.E R8, desc[UR4][R8.64+0x4] ;  /* 0x0000040408087981 */ /* 0x000ee8000c1e1900 */
[----:B------:R-:W3:Y:S01]  /*10d0*/  LDG.E R13, desc[UR4][R12.64] ;  /* 0x000000040c0d7981 */ /* 0x000ee2000c1e1900 */
[C---:B--2---:R-:W-:Y:S01]  /*10e0*/  IMAD.WIDE.U32 R10, R3.reuse, 0x4, R14 ;  /* 0x00000004030a7825 */ /* 0x044fe200078e000e */
[----:B-1----:R-:W1:Y:S03]  /*10f0*/  LDC.64 R6, c[0x0][0x3a8] ;  /* 0x0000ea00ff067b82 */ /* 0x002e660000000a00 */
[----:B0-----:R-:W-:-:S04]  /*1100*/  IMAD.WIDE.U32 R4, R3, 0x4, R4 ;  /* 0x0000000403047825 */ /* 0x001fc800078e0004 */
[----:B------:R-:W-:Y:S01]  /*1110*/  IMAD.WIDE R14, R2, 0x4, R14 ;  /* 0x00000004020e7825 */ /* 0x000fe200078e020e */
[----:B---3--:R-:W-:-:S04]  /*1120*/  IADD3 R0, PT, PT, R8, R13, RZ ;  /* 0x0000000d08007210 */ /* 0x008fc80007ffe0ff */
[----:B------:R-:W-:-:S04]  /*1130*/  LEA.HI R0, R0, R0, RZ, 0x1 ;  /* 0x0000000000007211 */ /* 0x000fc800078f08ff */
[----:B------:R-:W-:-:S05]  /*1140*/  SHF.R.S32.HI R19, RZ, 0x1, R0 ;  /* 0x00000001ff137819 */ /* 0x000fca0000011400 */
[----:B------:R0:W-:Y:S04]  /*1150*/  STG.E desc[UR4][R4.64], R19 ;  /* 0x0000001304007986 */ /* 0x0001e8000c101904 */
[----:B------:R-:W2:Y:S04]  /*1160*/  LDG.E R10, desc[UR4][R10.64+0x4] ;  /* 0x000004040a0a7981 */ /* 0x000ea8000c1e1900 */
[----:B------:R-:W2:Y:S01]  /*1170*/  LDG.E R15, desc[UR4][R14.64] ;  /* 0x000000040e0f7981 */ /* 0x000ea2000c1e1900 */
[----:B-1----:R-:W-:Y:S01]  /*1180*/  IMAD.WIDE.U32 R6, R3, 0x4, R6 ;  /* 0x0000000403067825 */ /* 0x002fe200078e0006 */
[----:B--2---:R-:W-:-:S04]  /*1190*/  IADD3 R0, PT, PT, R10, R15, RZ ;  /* 0x0000000f0a007210 */ /* 0x004fc80007ffe0ff */
[----:B------:R-:W-:-:S04]  /*11a0*/  LEA.HI R0, R0, R0, RZ, 0x1 ;  /* 0x0000000000007211 */ /* 0x000fc800078f08ff */
[----:B------:R-:W-:-:S05]  /*11b0*/  SHF.R.S32.HI R9, RZ, 0x1, R0 ;  /* 0x00000001ff097819 */ /* 0x000fca0000011400 */
[----:B------:R0:W-:Y:S01]  /*11c0*/  STG.E desc[UR4][R6.64], R9 ;  /* 0x0000000906007986 */ /* 0x0001e2000c101904 */
[----:B------:R-:W-:Y:S05]  /*11d0*/  BRA `(.L_x_2) ;  /* 0x0000000400bc7947 */ /* 0x000fea0003800000 */
.L_x_7:
[----:B------:R-:W-:-:S04]  /*11e0*/  ISETP.NE.AND P0, PT, R5, R4, PT ;  /* 0x000000040500720c */ /* 0x000fc80003f05270 */
[----:B------:R-:W-:-:S13]  /*11f0*/  ISETP.NE.OR P0, PT, R0, RZ, P0 ;  /* 0x000000ff0000720c */ /* 0x000fda0000705670 */
[----:B------:R-:W-:Y:S05]  /*1200*/  @P0 BRA `(.L_x_8) ;  /* 0x0000000000880947 */ /* 0x000fea0003800000 */
[----:B------:R-:W0:Y:S08]  /*1210*/  LDC.64 R6, c[0x0][0x380] ;  /* 0x0000e000ff067b82 */ /* 0x000e300000000a00 */
[----:B------:R-:W1:Y:S08]  /*1220*/  LDC.64 R12, c[0x0][0x388] ;  /* 0x0000e200ff0c7b82 */ /* 0x000e700000000a00 */
[----:B------:R-:W2:Y:S01]  /*1230*/  LDC.64 R8, c[0x0][0x398] ;  /* 0x0000e600ff087b82 */ /* 0x000ea20000000a00 */
[----:B0-----:R-:W-:-:S04]  /*1240*/  IMAD.WIDE R10, R5, 0x4, R6 ;  /* 0x00000004050a7825 */ /* 0x001fc800078e0206 */
[----:B------:R-:W-:Y:S02]  /*1250*/  IMAD.WIDE R6, R2, 0x4, R10 ;  /* 0x0000000402067825 */ /* 0x000fe400078e020a */
[----:B------:R-:W3:Y:S04]  /*1260*/  LDG.E R10, desc[UR4][R10.64+-0x4] ;  /* 0xfffffc040a0a7981 */ /* 0x000ee8000c1e1900 */
[----:B------:R-:W3:Y:S01]  /*1270*/  LDG.E R7, desc[UR4][R6.64] ;  /* 0x0000000406077981 */ /* 0x000ee2000c1e1900 */
[----:B-1----:R-:W-:-:S04]  /*1280*/  IMAD.WIDE R14, R5, 0x4, R12 ;  /* 0x00000004050e7825 */ /* 0x002fc800078e020c */
[----:B--2---:R-:W-:-:S04]  /*1290*/  IMAD.WIDE R12, R3, 0x4, R8 ;  /* 0x00000004030c7825 */ /* 0x004fc800078e0208 */
[----:B------:R-:W-:Y:S01]  /*12a0*/  IMAD.WIDE R8, R2, 0x4, R14 ;  /* 0x0000000402087825 */ /* 0x000fe200078e020e */
[----:B---3--:R-:W-:Y:S02]  /*12b0*/  IADD3 R0, PT, PT, R10, R7, RZ ;  /* 0x000000070a007210 */ /* 0x008fe40007ffe0ff */
[----:B------:R-:W0:Y:S02]  /*12c0*/  LDC.64 R10, c[0x0][0x390] ;  /* 0x0000e400ff0a7b82 */ /* 0x000e240000000a00 */
[----:B------:R-:W-:-:S04]  /*12d0*/  LEA.HI R0, R0, R0, RZ, 0x1 ;  /* 0x0000000000007211 */ /* 0x000fc800078f08ff */
[----:B------:R-:W-:Y:S02]  /*12e0*/  SHF.R.S32.HI R17, RZ, 0x1, R0 ;  /* 0x00000001ff117819 */ /* 0x000fe40000011400 */
[----:B------:R-:W1:Y:S03]  /*12f0*/  LDC.64 R6, c[0x0][0x3a0] ;  /* 0x0000e800ff067b82 */ /* 0x000e660000000a00 */
[----:B------:R2:W-:Y:S04]  /*1300*/  STG.E desc[UR4][R12.64], R17 ;  /* 0x000000110c007986 */ /* 0x0005e8000c101904 */
[----:B------:R-:W3:Y:S04]  /*1310*/  LDG.E R14, desc[UR4][R14.64+-0x4] ;  /* 0xfffffc040e0e7981 */ /* 0x000ee8000c1e1900 */
[----:B------:R-:W3:Y:S01]  /*1320*/  LDG.E R9, desc[UR4][R8.64] ;  /* 0x0000000408097981 */ /* 0x000ee2000c1e1900 */
[----:B0-----:R-:W-:-:S04]  /*1330*/  IMAD.WIDE R10, R5, 0x4, R10 ;  /* 0x00000004050a7825 */ /* 0x001fc800078e020a */
[----:B------:R-:W-:-:S04]  /*1340*/  IMAD.WIDE R4, R2, 0x4, R10 ;  /* 0x0000000402047825 */ /* 0x000fc800078e020a */
[----:B-1----:R-:W-:Y:S01]  /*1350*/  IMAD.WIDE R6, R3, 0x4, R6 ;  /* 0x0000000403067825 */ /* 0x002fe200078e0206 */
[----:B---3--:R-:W-:Y:S02]  /*1360*/  IADD3 R0, PT, PT, R14, R9, RZ ;  /* 0x000000090e007210 */ /* 0x008fe40007ffe0ff */
[----:B------:R-:W0:Y:S02]  /*1370*/  LDC.64 R8, c[0x0][0x3a8] ;  /* 0x0000ea00ff087b82 */ /* 0x000e240000000a00 */
[----:B------:R-:W-:-:S04]  /*1380*/  LEA.HI R0, R0, R0, RZ, 0x1 ;  /* 0x0000000000007211 */ /* 0x000fc800078f08ff */
[----:B------:R-:W-:-:S05]  /*1390*/  SHF.R.S32.HI R19, RZ, 0x1, R0 ;  /* 0x00000001ff137819 */ /* 0x000fca0000011400 */
[----:B------:R4:W-:Y:S04]  /*13a0*/  STG.E desc[UR4][R6.64], R19 ;  /* 0x0000001306007986 */ /* 0x0009e8000c101904 */
[----:B------:R-:W3:Y:S04]  /*13b0*/  LDG.E R10, desc[UR4][R10.64+-0x4] ;  /* 0xfffffc040a0a7981 */ /* 0x000ee8000c1e1900 */
[----:B------:R-:W3:Y:S01]  /*13c0*/  LDG.E R5, desc[UR4][R4.64] ;  /* 0x0000000404057981 */ /* 0x000ee2000c1e1900 */
[----:B0-----:R-:W-:Y:S01]  /*13d0*/  IMAD.WIDE R8, R3, 0x4, R8 ;  /* 0x0000000403087825 */ /* 0x001fe200078e0208 */
[----:B---3--:R-:W-:-:S04]  /*13e0*/  IADD3 R0, PT, PT, R10, R5, RZ ;  /* 0x000000050a007210 */ /* 0x008fc80007ffe0ff */
[----:B------:R-:W-:-:S04]  /*13f0*/  LEA.HI R0, R0, R0, RZ, 0x1 ;  /* 0x0000000000007211 */ /* 0x000fc800078f08ff */
[----:B--2---:R-:W-:-:S05]  /*1400*/  SHF.R.S32.HI R13, RZ, 0x1, R0 ;  /* 0x00000001ff0d7819 */ /* 0x004fca0000011400 */
[----:B------:R4:W-:Y:S01]  /*1410*/  STG.E desc[UR4][R8.64], R13 ;  /* 0x0000000d08007986 */ /* 0x0009e2000c101904 */
[----:B------:R-:W-:Y:S05]  /*1420*/  BRA `(.L_x_2) ;  /* 0x0000000400287947 */ /* 0x000fea0003800000 */
.L_x_8:
[----:B------:R-:W-:-:S04]  /*1430*/  ISETP.NE.AND P0, PT, R0, R9, PT ;  /* 0x000000090000720c */ /* 0x000fc80003f05270 */
[----:B------:R-:W-:-:S13]  /*1440*/  ISETP.NE.OR P1, PT, R5, RZ, P0 ;  /* 0x000000ff0500720c */ /* 0x000fda0000725670 */
[----:B------:R-:W-:Y:S05]  /*1450*/  @P1 BRA `(.L_x_9) ;  /* 0x00000000008c1947 */ /* 0x000fea0003800000 */
[----:B------:R-:W0:Y:S01]  /*1460*/  LDC.64 R8, c[0x0][0x380] ;  /* 0x0000e000ff087b82 */ /* 0x000e220000000a00 */
[----:B------:R-:W-:-:S07]  /*1470*/  IADD3 R2, PT, PT, R7, -R2, RZ ;  /* 0x8000000207027210 */ /* 0x000fce0007ffe0ff */
[----:B------:R-:W1:Y:S08]  /*1480*/  LDC.64 R10, c[0x0][0x398] ;  /* 0x0000e600ff0a7b82 */ /* 0x000e700000000a00 */
[----:B------:R-:W2:Y:S01]  /*1490*/  LDC.64 R12, c[0x0][0x388] ;  /* 0x0000e200ff0c7b82 */ /* 0x000ea20000000a00 */
[----:B0-----:R-:W-:-:S07]  /*14a0*/  IMAD.WIDE R4, R7, 0x4, R8 ;  /* 0x0000000407047825 */ /* 0x001fce00078e0208 */
[----:B------:R-:W0:Y:S01]  /*14b0*/  LDC.64 R16, c[0x0][0x390] ;  /* 0x0000e400ff107b82 */ /* 0x000e220000000a00 */
[----:B------:R-:W-:Y:S01]  /*14c0*/  IMAD.WIDE R8, R2, 0x4, R8 ;  /* 0x0000000402087825 */ /* 0x000fe200078e0208 */
[----:B------:R-:W3:Y:S05]  /*14d0*/  LDG.E R4, desc[UR4][R4.64+0x4] ;  /* 0x0000040404047981 */ /* 0x000eea000c1e1900 */
[----:B------:R-:W3:Y:S01]  /*14e0*/  LDG.E R9, desc[UR4][R8.64] ;  /* 0x0000000408097981 */ /* 0x000ee2000c1e1900 */
[----:B-1----:R-:W-:-:S04]  /*14f0*/  IMAD.WIDE R14, R3, 0x4, R10 ;  /* 0x00000004030e7825 */ /* 0x002fc800078e020a */
[----:B--2---:R-:W-:-:S04]  /*1500*/  IMAD.WIDE R10, R7, 0x4, R12 ;  /* 0x00000004070a7825 */ /* 0x004fc800078e020c */
[----:B------:R-:W-:Y:S01]  /*1510*/  IMAD.WIDE R12, R2, 0x4, R12 ;  /* 0x00000004020c7825 */ /* 0x000fe200078e020c */
[----:B---3--:R-:W-:Y:S02]  /*1520*/  IADD3 R0, PT, PT, R4, R9, RZ ;  /* 0x0000000904007210 */ /* 0x008fe40007ffe0ff */
[----:B------:R-:W1:Y:S02]  /*1530*/  LDC.64 R4, c[0x0][0x3a0] ;  /* 0x0000e800ff047b82 */ /* 0x000e640000000a00 */
[----:B------:R-:W-:-:S04]  /*1540*/  LEA.HI R0, R0, R0, RZ, 0x1 ;  /* 0x0000000000007211 */ /* 0x000fc800078f08ff */
[----:B------:R-:W-:-:S05]  /*1550*/  SHF.R.S32.HI R19, RZ, 0x1, R0 ;  /* 0x00000001ff137819 */ /* 0x000fca0000011400 */
[----:B------:R3:W-:Y:S04]  /*1560*/  STG.E desc[UR4][R14.64], R19 ;  /* 0x000000130e007986 */ /* 0x0007e8000c101904 */
[----:B------:R-:W2:Y:S04]  /*1570*/  LDG.E R10, desc[UR4][R10.64+0x4] ;  /* 0x000004040a0a7981 */ /* 0x000ea8000c1e1900 */
[----:B------:R-:W2:Y:S01]  /*1580*/  LDG.E R13, desc[UR4][R12.64] ;  /* 0x000000040c0d7981 */ /* 0x000ea2000c1e1900 */
[----:B-1----:R-:W-:-:S04]  /*1590*/  IMAD.WIDE R8, R3, 0x4, R4 ;  /* 0x0000000403087825 */ /* 0x002fc800078e0204 */
[----:B0-----:R-:W-:-:S04]  /*15a0*/  IMAD.WIDE R4, R7, 0x4, R16 ;  /* 0x0000000407047825 */ /* 0x001fc800078e0210 */
[----:B------:R-:W-:Y:S01]  /*15b0*/  IMAD.WIDE R6, R2, 0x4, R16 ;  /* 0x0000000402067825 */ /* 0x000fe200078e0210 */
[----:B--2---:R-:W-:Y:S02]  /*15c0*/  IADD3 R0, PT, PT, R10, R13, RZ ;  /* 0x0000000d0a007210 */ /* 0x004fe40007ffe0ff */
[----:B------:R-:W0:Y:S02]  /*15d0*/  LDC.64 R10, c[0x0][0x3a8] ;  /* 0x0000ea00ff0a7b82 */ /* 0x000e240000000a00 */
[----:B------:R-:W-:-:S04]  /*15e0*/  LEA.HI R0, R0, R0, RZ, 0x1 ;  /* 0x0000000000007211 */ /* 0x000fc800078f08ff */
[----:B------:R-:W-:-:S05]  /*15f0*/  SHF.R.S32.HI R21, RZ, 0x1, R0 ;  /* 0x00000001ff157819 */ /* 0x000fca0000011400 */
[----:B------:R3:W-:Y:S04]  /*1600*/  STG.E desc[UR4][R8.64], R21 ;  /* 0x0000001508007986 */ /* 0x0007e8000c101904 */
[----:B------:R-:W2:Y:S04]  /*1610*/  LDG.E R4, desc[UR4][R4.64+0x4] ;  /* 0x0000040404047981 */ /* 0x000ea8000c1e1900 */
[----:B------:R-:W2:Y:S01]  /*1620*/  LDG.E R7, desc[UR4][R6.64] ;  /* 0x0000000406077981 */ /* 0x000ea2000c1e1900 */
[----:B0-----:R-:W-:Y:S01]  /*1630*/  IMAD.WIDE R10, R3, 0x4, R10 ;  /* 0x00000004030a7825 */ /* 0x001fe200078e020a */
[----:B--2---:R-:W-:-:S04]  /*1640*/  IADD3 R0, PT, PT, R4, R7, RZ ;  /* 0x0000000704007210 */ /* 0x004fc80007ffe0ff */
[----:B------:R-:W-:-:S04]  /*1650*/  LEA.HI R0, R0, R0, RZ, 0x1 ;  /* 0x0000000000007211 */ /* 0x000fc800078f08ff */
[----:B------:R-:W-:-:S05]  /*1660*/  SHF.R.S32.HI R13, RZ, 0x1, R0 ;  /* 0x00000001ff0d7819 */ /* 0x000fca0000011400 */
[----:B------:R3:W-:Y:S01]  /*1670*/  STG.E desc[UR4][R10.64], R13 ;  /* 0x0000000d0a007986 */ /* 0x0007e2000c101904 */
[----:B------:R-:W-:Y:S05]  /*1680*/  BRA `(.L_x_2) ;  /* 0x0000000000907947 */ /* 0x000fea0003800000 */
.L_x_9:
[----:B------:R-:W-:-:S13]  /*1690*/  ISETP.NE.OR P0, PT, R5, R4, P0 ;  /* 0x000000040500720c */ /* 0x000fda0000705670 */
[----:B------:R-:W-:Y:S05]  /*16a0*/  @P0 BRA `(.L_x_2) ;  /* 0x0000000000880947 */ /* 0x000fea0003800000 */
[----:B------:R-:W0:Y:S01]  /*16b0*/  LDC.64 R8, c[0x0][0x380] ;  /* 0x0000e000ff087b82 */ /* 0x000e220000000a00 */
[----:B------:R-:W-:-:S07]  /*16c0*/  IADD3 R2, PT, PT, R5, -R2, R7 ;  /* 0x8000000205027210 */ /* 0x000fce0007ffe007 */
        /* <DEDUP_REMOVED lines=15> */
[----:B------:R-:W3:Y:S04]  /*17c0*/  LDG.E R6, desc[UR4][R6.64+-0x4] ;  /* 0xfffffc0406067981 */ /* 0x000ee8000c1e1900 */
[----:B------:R-:W3:Y:S01]  /*17d0*/  LDG.E R13, desc[UR4][R12.64] ;  /* 0x000000040c0d7981 */ /* 0x000ee2000c1e1900 */
[----:B-1----:R-:W-:-:S04]  /*17e0*/  IMAD.WIDE R8, R3, 0x4, R4 ;  /* 0x0000000403087825 */ /* 0x002fc800078e0204 */
[----:B0-----:R-:W-:-:S04]  /*17f0*/  IMAD.WIDE R4, R3, 0x4, R14 ;  /* 0x0000000403047825 */ /* 0x001fc800078e020e */
[----:B------:R-:W-:Y:S01]  /*1800*/  IMAD.WIDE R14, R2, 0x4, R14 ;  /* 0x00000004020e7825 */ /* 0x000fe200078e020e */
        /* <DEDUP_REMOVED lines=11> */
[----:B------:R1:W-:Y:S02]  /*18c0*/  STG.E desc[UR4][R6.64], R11 ;  /* 0x0000000b06007986 */ /* 0x0003e4000c101904 */
.L_x_2:
[----:B------:R-:W-:Y:S05]  /*18d0*/  BSYNC.RECONVERGENT B0 ;  /* 0x0000000000007941 */ /* 0x000fea0003800200 */
.L_x_0:
[----:B0-----:R-:W0:Y:S08]  /*18e0*/  LDC.64 R4, c[0x0][0x398] ;  /* 0x0000e600ff047b82 */ /* 0x001e300000000a00 */
[----:B-1--4-:R-:W1:Y:S08]  /*18f0*/  LDC.64 R6, c[0x0][0x380] ;  /* 0x0000e000ff067b82 */ /* 0x012e700000000a00 */
[----:B--23--:R-:W2:Y:S01]  /*1900*/  LDC.64 R8, c[0x0][0x3a0] ;  /* 0x0000e800ff087b82 */ /* 0x00cea20000000a00 */
[----:B0-----:R-:W-:-:S07]  /*1910*/  IMAD.WIDE R4, R3, 0x4, R4 ;  /* 0x0000000403047825 */ /* 0x001fce00078e0204 */
[----:B------:R-:W0:Y:S01]  /*1920*/  LDC.64 R10, c[0x0][0x388] ;  /* 0x0000e200ff0a7b82 */ /* 0x000e220000000a00 */
[----:B------:R3:W4:Y:S01]  /*1930*/  LDG.E R15, desc[UR4][R4.64] ;  /* 0x00000004040f7981 */ /* 0x000722000c1e1900 */
[----:B-1----:R-:W-:-:S06]  /*1940*/  IMAD.WIDE R6, R3, 0x4, R6 ;  /* 0x0000000403067825 */ /* 0x002fcc00078e0206 */
[----:B------:R-:W1:Y:S01]  /*1950*/  LDC.64 R12, c[0x0][0x3a8] ;  /* 0x0000ea00ff0c7b82 */ /* 0x000e620000000a00 */
[----:B--2---:R-:W-:-:S07]  /*1960*/  IMAD.WIDE R8, R3, 0x4, R8 ;  /* 0x0000000403087825 */ /* 0x004fce00078e0208 */
[----:B---3--:R-:W2:Y:S01]  /*1970*/  LDC.64 R4, c[0x0][0x390] ;  /* 0x0000e400ff047b82 */ /* 0x008ea20000000a00 */
[----:B----4-:R-:W-:Y:S04]  /*1980*/  STG.E desc[UR4][R6.64], R15 ;  /* 0x0000000f06007986 */ /* 0x010fe8000c101904 */
[----:B------:R-:W3:Y:S01]  /*1990*/  LDG.E R9, desc[UR4][R8.64] ;  /* 0x0000000408097981 */ /* 0x000ee2000c1e1900 */
[----:B0-----:R-:W-:-:S04]  /*19a0*/  IMAD.WIDE R10, R3, 0x4, R10 ;  /* 0x00000004030a7825 */ /* 0x001fc800078e020a */
[C---:B-1----:R-:W-:Y:S01]  /*19b0*/  IMAD.WIDE R12, R3.reuse, 0x4, R12 ;  /* 0x00000004030c7825 */ /* 0x042fe200078e020c */
[----:B---3--:R-:W-:Y:S05]  /*19c0*/  STG.E desc[UR4][R10.64], R9 ;  /* 0x000000090a007986 */ /* 0x008fea000c101904 */
[----:B------:R-:W3:Y:S01]  /*19d0*/  LDG.E R13, desc[UR4][R12.64] ;  /* 0x000000040c0d7981 */ /* 0x000ee2000c1e1900 */
[----:B--2---:R-:W-:-:S05]  /*19e0*/  IMAD.WIDE R4, R3, 0x4, R4 ;  /* 0x0000000403047825 */ /* 0x004fca00078e0204 */
[----:B---3--:R-:W-:Y:S01]  /*19f0*/  STG.E desc[UR4][R4.64], R13 ;  /* 0x0000000d04007986 */ /* 0x008fe2000c101904 */
[----:B------:R-:W-:Y:S05]  /*1a00*/  EXIT ;  /* 0x000000000000794d */ /* 0x000fea0003800000 */
.L_x_10:
[----:B------:R-:W-:-:S00]  /*1a10*/  BRA `(.L_x_10) ;  /* 0xfffffffc00fc7947 */ /* 0x000fc0000383ffff */
[----:B------:R-:W-:-:S00]  /*1a20*/  NOP ;  /* 0x0000000000007918 */ /* 0x000fc00000000000 */
        /* <DEDUP_REMOVED lines=13> */
.L_x_11:


//--------------------- .nv.shared.reserved.0     --------------------------
	.section	.nv.shared.reserved.0,"aw",@nobits
	.weak		__nv_reservedSMEM_offset_0_alias
	.size		__nv_reservedSMEM_offset_0_alias, 0, 64
	.other		__nv_reservedSMEM_offset_0_alias,@"STO_CUDA_RESERVED_SHARED STV_DEFAULT"
__nv_reservedSMEM_offset_0_alias:
	.zero		0
	.zero		64


//--------------------- .nv.constant0._Z4blurPiS_S_S_S_S_ii --------------------------
	.section	.nv.constant0._Z4blurPiS_S_S_S_S_ii,"a",@progbits
	.sectionflags	@""
	.align	4
.nv.constant0._Z4blurPiS_S_S_S_S_ii:
	.zero		952


//--------------------- SYMBOLS --------------------------

	.type		.nv.reservedSmem.offset0,@object
	.size		.nv.reservedSmem.offset0,0x4
